	.target	sm_90a

	.elftype	@"ET_EXEC"


//--------------------- .note.nv.tkinfo           --------------------------
	.section	.note.nv.tkinfo,"",@"SHT_NOTE"
	.sectionflags	@"SHF_NOTE_NV_TKINFO"
	.tkinfo
        /*0018*/ 	.word	0x00000002
        /*0030*/ 	.string	""
        /*0030*/ 	.string	"ptxas"
        /*0030*/ 	.string	"Cuda compilation tools, release 13.0, V13.0.88"
        /*0030*/ 	.string	"Build cuda_13.0.r13.0/compiler.36424714_0"
        /*0030*/ 	.string	"-arch sm_90a -m 64 "



//--------------------- .note.nv.cuinfo           --------------------------
	.section	.note.nv.cuinfo,"",@"SHT_NOTE"
	.sectionflags	@"SHF_NOTE_NV_CUINFO"
        /*0018*/ 	.short	0x0002
        /*001a*/ 	.short	0x005a
        /*001c*/ 	.short	0x0082
	.zero		2


//--------------------- .nv.info                  --------------------------
	.section	.nv.info,"",@"SHT_CUDA_INFO"
	.align	4


	//----- nvinfo : EIATTR_REGCOUNT
	.align		4
        /*0000*/ 	.byte	0x04, 0x2f
        /*0002*/ 	.short	(.L_15 - .L_14)
	.align		4
.L_14:
        /*0004*/ 	.word	index@(_ZN7cutlass13device_kernelINS_4fmha6kernel28FmhaKernelTmaWarpSpecializedINS1_10collective30FmhaMainloopTmaWarpSpecializedINS_6half_tEffN4cute5tupleIJNS7_1CILi128EEESA_NS9_ILi64EEEEEENS8_IJiNS9_ILi1EEENS8_IJiiEEEEEESF_SF_NS4_12CausalFusionEJEEENS4_15FmhaFwdEpilogueIS6_fNS8_IJSB_SB_SA_EEEEENS2_23IndividualTileSchedulerEJEEEEEvNT_6ParamsE)
        /*0008*/ 	.word	0x000000a8


	//----- nvinfo : EIATTR_FRAME_SIZE
	.align		4
.L_15:
        /*000c*/ 	.byte	0x04, 0x11
        /*000e*/ 	.short	(.L_17 - .L_16)
	.align		4
.L_16:
        /*0010*/ 	.word	index@($__internal_0_$__cuda_sm20_rcp_rn_f32_slowpath)
        /*0014*/ 	.word	0x00000000


	//----- nvinfo : EIATTR_FRAME_SIZE
	.align		4
.L_17:
        /*0018*/ 	.byte	0x04, 0x11
        /*001a*/ 	.short	(.L_19 - .L_18)
	.align		4
.L_18:
        /*001c*/ 	.word	index@(_ZN7cutlass13device_kernelINS_4fmha6kernel28FmhaKernelTmaWarpSpecializedINS1_10collective30FmhaMainloopTmaWarpSpecializedINS_6half_tEffN4cute5tupleIJNS7_1CILi128EEESA_NS9_ILi64EEEEEENS8_IJiNS9_ILi1EEENS8_IJiiEEEEEESF_SF_NS4_12CausalFusionEJEEENS4_15FmhaFwdEpilogueIS6_fNS8_IJSB_SB_SA_EEEEENS2_23IndividualTileSchedulerEJEEEEEvNT_6ParamsE)
        /*0020*/ 	.word	0x00000000


	//----- nvinfo : EIATTR_MIN_STACK_SIZE
	.align		4
.L_19:
        /*0024*/ 	.byte	0x04, 0x12
        /*0026*/ 	.short	(.L_21 - .L_20)
	.align		4
.L_20:
        /*0028*/ 	.word	index@(_ZN7cutlass13device_kernelINS_4fmha6kernel28FmhaKernelTmaWarpSpecializedINS1_10collective30FmhaMainloopTmaWarpSpecializedINS_6half_tEffN4cute5tupleIJNS7_1CILi128EEESA_NS9_ILi64EEEEEENS8_IJiNS9_ILi1EEENS8_IJiiEEEEEESF_SF_NS4_12CausalFusionEJEEENS4_15FmhaFwdEpilogueIS6_fNS8_IJSB_SB_SA_EEEEENS2_23IndividualTileSchedulerEJEEEEEvNT_6ParamsE)
        /*002c*/ 	.word	0x00000000
.L_21:


//--------------------- .nv.compat                --------------------------
	.section	.nv.compat,"",@"SHT_CUDA_COMPAT_INFO"
	.align	4
        /*0000*/ 	.byte	0x02, 0x09, 0x01, 0x00, 0x02, 0x02, 0x04, 0x00, 0x02, 0x05, 0x05, 0x00, 0x03, 0x07, 0x01, 0x01
        /*0010*/ 	.byte	0x02, 0x03, 0x01, 0x00, 0x02, 0x06, 0x01, 0x00, 0x04, 0x0b, 0x08, 0x00, 0x00, 0x00, 0x00, 0x00
        /*0020*/ 	.byte	0x00, 0x00, 0x00, 0x00


//--------------------- .nv.info._ZN7cutlass13device_kernelINS_4fmha6kernel28FmhaKernelTmaWarpSpecializedINS1_10collective30FmhaMainloopTmaWarpSpecializedINS_6half_tEffN4cute5tupleIJNS7_1CILi128EEESA_NS9_ILi64EEEEEENS8_IJiNS9_ILi1EEENS8_IJiiEEEEEESF_SF_NS4_12CausalFusionEJEEENS4_15FmhaFwdEpilogueIS6_fNS8_IJSB_SB_SA_EEEEENS2_23IndividualTileSchedulerEJEEEEEvNT_6ParamsE --------------------------
	.section	.nv.info._ZN7cutlass13device_kernelINS_4fmha6kernel28FmhaKernelTmaWarpSpecializedINS1_10collective30FmhaMainloopTmaWarpSpecializedINS_6half_tEffN4cute5tupleIJNS7_1CILi128EEESA_NS9_ILi64EEEEEENS8_IJiNS9_ILi1EEENS8_IJiiEEEEEESF_SF_NS4_12CausalFusionEJEEENS4_15FmhaFwdEpilogueIS6_fNS8_IJSB_SB_SA_EEEEENS2_23IndividualTileSchedulerEJEEEEEvNT_6ParamsE,"",@"SHT_CUDA_INFO"
	.sectionflags	@""
	.align	4


	//----- nvinfo : EIATTR_CUDA_API_VERSION
	.align		4
        /*0000*/ 	.byte	0x04, 0x37
        /*0002*/ 	.short	(.L_23 - .L_22)
.L_22:
        /*0004*/ 	.word	0x00000082


	//----- nvinfo : EIATTR_KPARAM_INFO
	.align		4
.L_23:
        /*0008*/ 	.byte	0x04, 0x17
        /*000a*/ 	.short	(.L_25 - .L_24)
.L_24:
        /*000c*/ 	.word	0x00000000
        /*0010*/ 	.short	0x0000
        /*0012*/ 	.short	0x0070
        /*0014*/ 	.byte	0x00, 0xf0, 0x01, 0x20


	//----- nvinfo : EIATTR_SPARSE_MMA_MASK
	.align		4
.L_25:
        /*0018*/ 	.byte	0x03, 0x50
        /*001a*/ 	.short	0x0000


	//----- nvinfo : EIATTR_MAXREG_COUNT
	.align		4
        /*001c*/ 	.byte	0x03, 0x1b
        /*001e*/ 	.short	0x00a8


	//----- nvinfo : EIATTR_NUM_BARRIERS
	.align		4
        /*0020*/ 	.byte	0x02, 0x4c
        /*0022*/ 	.byte	0x02
	.zero		1


	//----- nvinfo : EIATTR_EXTERNS
	.align		4
        /*0024*/ 	.byte	0x04, 0x0f
        /*0026*/ 	.short	(.L_27 - .L_26)


	//   ....[0]....
	.align		4
.L_26:
        /*0028*/ 	.word	index@(__assertfail)


	//----- nvinfo : EIATTR_MERCURY_ISA_VERSION
	.align		4
.L_27:
        /*002c*/ 	.byte	0x03, 0x5f
        /*002e*/ 	.short	0x0101


	//----- nvinfo : EIATTR_INT_WARP_WIDE_INSTR_OFFSETS
	.align		4
        /*0030*/ 	.byte	0x04, 0x31
        /*0032*/ 	.short	(.L_29 - .L_28)


	//   ....[0]....
.L_28:
        /*0034*/ 	.word	0x000006f0


	//   ....[1]....
        /*0038*/ 	.word	0x00000700


	//   ....[2]....
        /*003c*/ 	.word	0x00000710


	//   ....[3]....
        /*0040*/ 	.word	0x00000720


	//   ....[4]....
        /*0044*/ 	.word	0x00000790


	//----- nvinfo : EIATTR_COOP_GROUP_MASK_REGIDS
	.align		4
.L_29:
        /*0048*/ 	.byte	0x04, 0x29
        /*004a*/ 	.short	(.L_31 - .L_30)


	//   ....[0]....
.L_30:
        /*004c*/ 	.word	0xffffffff


	//   ....[1]....
        /*0050*/ 	.word	0xffffffff


	//   ....[2]....
        /*0054*/ 	.word	0xffffffff


	//   ....[3]....
        /*0058*/ 	.word	0xffffffff


	//   ....[4]....
        /*005c*/ 	.word	0xffffffff


	//   ....[5]....
        /*0060*/ 	.word	0xffffffff


	//   ....[6]....
        /*0064*/ 	.word	0xffffffff


	//   ....[7]....
        /*0068*/ 	.word	0xffffffff


	//   ....[8]....
        /*006c*/ 	.word	0xffffffff


	//   ....[9]....
        /*0070*/ 	.word	0xffffffff


	//   ....[10]....
        /*0074*/ 	.word	0xffffffff


	//   ....[11]....
        /*0078*/ 	.word	0xffffffff


	//   ....[12]....
        /*007c*/ 	.word	0xffffffff


	//   ....[13]....
        /*0080*/ 	.word	0xffffffff


	//   ....[14]....
        /*0084*/ 	.word	0xffffffff


	//   ....[15]....
        /*0088*/ 	.word	0xffffffff


	//   ....[16]....
        /*008c*/ 	.word	0xffffffff


	//   ....[17]....
        /*0090*/ 	.word	0xffffffff


	//   ....[18]....
        /*0094*/ 	.word	0xffffffff


	//   ....[19]....
        /*0098*/ 	.word	0xffffffff


	//   ....[20]....
        /*009c*/ 	.word	0xffffffff


	//   ....[21]....
        /*00a0*/ 	.word	0xffffffff


	//----- nvinfo : EIATTR_COOP_GROUP_INSTR_OFFSETS
	.align		4
.L_31:
        /*00a4*/ 	.byte	0x04, 0x28
        /*00a6*/ 	.short	(.L_33 - .L_32)


	//   ....[0]....
.L_32:
        /*00a8*/ 	.word	0x00000050


	//   ....[1]....
        /*00ac*/ 	.word	0x00000080


	//   ....[2]....
        /*00b0*/ 	.word	0x000001b0


	//   ....[3]....
        /*00b4*/ 	.word	0x00000370


	//   ....[4]....
        /*00b8*/ 	.word	0x00000530


	//   ....[5]....
        /*00bc*/ 	.word	0x00000690


	//   ....[6]....
        /*00c0*/ 	.word	0x00001bc0


	//   ....[7]....
        /*00c4*/ 	.word	0x00001c60


	//   ....[8]....
        /*00c8*/ 	.word	0x000024c0


	//   ....[9]....
        /*00cc*/ 	.word	0x000025e0


	//   ....[10]....
        /*00d0*/ 	.word	0x00004230


	//   ....[11]....
        /*00d4*/ 	.word	0x00004260


	//   ....[12]....
        /*00d8*/ 	.word	0x00004a60


	//   ....[13]....
        /*00dc*/ 	.word	0x00004b80


	//   ....[14]....
        /*00e0*/ 	.word	0x00007120


	//   ....[15]....
        /*00e4*/ 	.word	0x00007220


	//   ....[16]....
        /*00e8*/ 	.word	0x00007eb0


	//   ....[17]....
        /*00ec*/ 	.word	0x00007fe0


	//   ....[18]....
        /*00f0*/ 	.word	0x00009990


	//   ....[19]....
        /*00f4*/ 	.word	0x000099d0


	//   ....[20]....
        /*00f8*/ 	.word	0x00009a10


	//   ....[21]....
        /*00fc*/ 	.word	0x00009a30


	//----- nvinfo : EIATTR_REG_RECONFIG
	.align		4
.L_33:
        /*0100*/ 	.byte	0x01, 0x54
	.zero		2


	//----- nvinfo : EIATTR_SYSCALL_OFFSETS
	.align		4
        /*0104*/ 	.byte	0x04, 0x46
        /*0106*/ 	.short	(.L_35 - .L_34)


	//   ....[0]....
.L_34:
        /*0108*/ 	.word	0x0000a400


	//   ....[1]....
        /*010c*/ 	.word	0x0000a560


	//----- nvinfo : EIATTR_MBARRIER_INSTR_OFFSETS
	.align		4
.L_35:
        /*0110*/ 	.byte	0x04, 0x39
        /*0112*/ 	.short	(.L_37 - .L_36)


	//   ....[0]....
.L_36:
        /*0114*/ 	.word	0x00000320
        /*0118*/ 	.word	0x000000ff
        /*011c*/ 	.word	0x00018050
        /*0120*/ 	.short	0x0100
        /*0122*/ 	.byte	0x0b
	.zero		1


	//   ....[1]....
        /*0124*/ 	.word	0x00000330
        /*0128*/ 	.word	0x000000ff
        /*012c*/ 	.word	0x00018060
        /*0130*/ 	.short	0x0100
        /*0132*/ 	.byte	0x0b
	.zero		1


	//   ....[2]....
        /*0134*/ 	.word	0x00000340
        /*0138*/ 	.word	0x000000ff
        /*013c*/ 	.word	0x00018058
        /*0140*/ 	.short	0x0100
        /*0142*/ 	.byte	0x0b
	.zero		1


	//   ....[3]....
        /*0144*/ 	.word	0x00000350
        /*0148*/ 	.word	0x000000ff
        /*014c*/ 	.word	0x00018068
        /*0150*/ 	.short	0x0100
        /*0152*/ 	.byte	0x0b
	.zero		1


	//   ....[4]....
        /*0154*/ 	.word	0x00000480
        /*0158*/ 	.word	0x000000ff
        /*015c*/ 	.word	0x00018000
        /*0160*/ 	.short	0x0100
        /*0162*/ 	.byte	0x0b
	.zero		1


	//   ....[5]....
        /*0164*/ 	.word	0x00000490
        /*0168*/ 	.word	0x000000ff
        /*016c*/ 	.word	0x00018028
        /*0170*/ 	.short	0x0100
        /*0172*/ 	.byte	0x0b
	.zero		1


	//   ....[6]....
        /*0174*/ 	.word	0x000004a0
        /*0178*/ 	.word	0x000000ff
        /*017c*/ 	.word	0x00018008
        /*0180*/ 	.short	0x0100
        /*0182*/ 	.byte	0x0b
	.zero		1


	//   ....[7]....
        /*0184*/ 	.word	0x000004b0
        /*0188*/ 	.word	0x000000ff
        /*018c*/ 	.word	0x00018030
        /*0190*/ 	.short	0x0100
        /*0192*/ 	.byte	0x0b
	.zero		1


	//   ....[8]....
        /*0194*/ 	.word	0x000004c0
        /*0198*/ 	.word	0x000000ff
        /*019c*/ 	.word	0x00018010
        /*01a0*/ 	.short	0x0100
        /*01a2*/ 	.byte	0x0b
	.zero		1


	//   ....[9]....
        /*01a4*/ 	.word	0x000004d0
        /*01a8*/ 	.word	0x000000ff
        /*01ac*/ 	.word	0x00018038
        /*01b0*/ 	.short	0x0100
        /*01b2*/ 	.byte	0x0b
	.zero		1


	//   ....[10]....
        /*01b4*/ 	.word	0x000004e0
        /*01b8*/ 	.word	0x000000ff
        /*01bc*/ 	.word	0x00018018
        /*01c0*/ 	.short	0x0100
        /*01c2*/ 	.byte	0x0b
	.zero		1


	//   ....[11]....
        /*01c4*/ 	.word	0x000004f0
        /*01c8*/ 	.word	0x000000ff
        /*01cc*/ 	.word	0x00018040
        /*01d0*/ 	.short	0x0100
        /*01d2*/ 	.byte	0x0b
	.zero		1


	//   ....[12]....
        /*01d4*/ 	.word	0x00000500
        /*01d8*/ 	.word	0x000000ff
        /*01dc*/ 	.word	0x00018020
        /*01e0*/ 	.short	0x0100
        /*01e2*/ 	.byte	0x0b
	.zero		1


	//   ....[13]....
        /*01e4*/ 	.word	0x00000510
        /*01e8*/ 	.word	0x000000ff
        /*01ec*/ 	.word	0x00018048
        /*01f0*/ 	.short	0x0100
        /*01f2*/ 	.byte	0x0b
	.zero		1


	//   ....[14]....
        /*01f4*/ 	.word	0x00000640
        /*01f8*/ 	.word	0x000000ff
        /*01fc*/ 	.word	0x00018070
        /*0200*/ 	.short	0x0100
        /*0202*/ 	.byte	0x0b
	.zero		1


	//   ....[15]....
        /*0204*/ 	.word	0x00000650
        /*0208*/ 	.word	0x000000ff
        /*020c*/ 	.word	0x00018080
        /*0210*/ 	.short	0x0100
        /*0212*/ 	.byte	0x0b
	.zero		1


	//   ....[16]....
        /*0214*/ 	.word	0x00000660
        /*0218*/ 	.word	0x000000ff
        /*021c*/ 	.word	0x00018078
        /*0220*/ 	.short	0x0100
        /*0222*/ 	.byte	0x0b
	.zero		1


	//   ....[17]....
        /*0224*/ 	.word	0x00000670
        /*0228*/ 	.word	0x000000ff
        /*022c*/ 	.word	0x00018088
        /*0230*/ 	.short	0x0100
        /*0232*/ 	.byte	0x0b
	.zero		1


	//   ....[18]....
        /*0234*/ 	.word	0x000007b0
        /*0238*/ 	.word	0x000000ff
        /*023c*/ 	.word	0x00018090
        /*0240*/ 	.short	0x0100
        /*0242*/ 	.byte	0x08
	.zero		1


	//   ....[19]....
        /*0244*/ 	.word	0x000007c0
        /*0248*/ 	.word	0x000000ff
        /*024c*/ 	.word	0x00018098
        /*0250*/ 	.short	0x0100
        /*0252*/ 	.byte	0x08
	.zero		1


	//   ....[20]....
        /*0254*/ 	.word	0x000007d0
        /*0258*/ 	.word	0x000000ff
        /*025c*/ 	.word	0x000180a0
        /*0260*/ 	.short	0x0100
        /*0262*/ 	.byte	0x08
	.zero		1


	//   ....[21]....
        /*0264*/ 	.word	0x000007e0
        /*0268*/ 	.word	0x000000ff
        /*026c*/ 	.word	0x000180a8
        /*0270*/ 	.short	0x0100
        /*0272*/ 	.byte	0x08
	.zero		1


	//   ....[22]....
        /*0274*/ 	.word	0x000008e0
        /*0278*/ 	.word	0x000000ff
        /*027c*/ 	.word	0x000180c0
        /*0280*/ 	.short	0x0100
        /*0282*/ 	.byte	0x0b
	.zero		1


	//   ....[23]....
        /*0284*/ 	.word	0x000008f0
        /*0288*/ 	.word	0x000000ff
        /*028c*/ 	.word	0x000180d0
        /*0290*/ 	.short	0x0100
        /*0292*/ 	.byte	0x0b
	.zero		1


	//   ....[24]....
        /*0294*/ 	.word	0x00000900
        /*0298*/ 	.word	0x000000ff
        /*029c*/ 	.word	0x000180c8
        /*02a0*/ 	.short	0x0100
        /*02a2*/ 	.byte	0x0b
	.zero		1


	//   ....[25]....
        /*02a4*/ 	.word	0x00000910
        /*02a8*/ 	.word	0x000000ff
        /*02ac*/ 	.word	0x000180d8
        /*02b0*/ 	.short	0x0100
        /*02b2*/ 	.byte	0x0b
	.zero		1


	//   ....[26]....
        /*02b4*/ 	.word	0x00000eb0
        /*02b8*/ 	.word	0x000000ff
        /*02bc*/ 	.word	0x00018050
        /*02c0*/ 	.short	0x010a
        /*02c2*/ 	.byte	0x06
	.zero		1


	//   ....[27]....
        /*02c4*/ 	.word	0x00000f40
        /*02c8*/ 	.word	0x000000ff
        /*02cc*/ 	.word	0x00018000
        /*02d0*/ 	.short	0x010a
        /*02d2*/ 	.byte	0x24
	.zero		1


	//   ....[28]....
        /*02d4*/ 	.word	0x00000f90
        /*02d8*/ 	.word	0x000000ff
        /*02dc*/ 	.word	0xfffffff8
        /*02e0*/ 	.short	0x010a
        /*02e2*/ 	.byte	0x17
	.zero		1


	//   ....[29]....
        /*02e4*/ 	.word	0x00003780
        /*02e8*/ 	.word	0x0000001e
        /*02ec*/ 	.word	0x00000000
        /*02f0*/ 	.short	0x0101
        /*02f2*/ 	.byte	0x15
	.zero		1


	//   ....[30]....
        /*02f4*/ 	.word	0x00003980
        /*02f8*/ 	.word	0x000000ff
        /*02fc*/ 	.word	0x00018008
        /*0300*/ 	.short	0x010a
        /*0302*/ 	.byte	0x24
	.zero		1


	//   ....[31]....
        /*0304*/ 	.word	0x00003cc0
        /*0308*/ 	.word	0x000000ff
        /*030c*/ 	.word	0x00000000
        /*0310*/ 	.short	0x0101
        /*0312*/ 	.byte	0x06
	.zero		1


	//   ....[32]....
        /*0314*/ 	.word	0x00003e10
        /*0318*/ 	.word	0x000000ff
        /*031c*/ 	.word	0x00018000
        /*0320*/ 	.short	0x010a
        /*0322*/ 	.byte	0x06
	.zero		1


	//   ....[33]....
        /*0324*/ 	.word	0x00005e10
        /*0328*/ 	.word	0x000000ff
        /*032c*/ 	.word	0x00018000
        /*0330*/ 	.short	0x010a
        /*0332*/ 	.byte	0x06
	.zero		1


	//   ....[34]....
        /*0334*/ 	.word	0x000061d0
        /*0338*/ 	.word	0x000000ff
        /*033c*/ 	.word	0x00018000
        /*0340*/ 	.short	0x010a
        /*0342*/ 	.byte	0x06
	.zero		1


	//   ....[35]....
        /*0344*/ 	.word	0x000064d0
        /*0348*/ 	.word	0x000000ff
        /*034c*/ 	.word	0x00000000
        /*0350*/ 	.short	0x0101
        /*0352*/ 	.byte	0x06
	.zero		1


	//   ....[36]....
        /*0354*/ 	.word	0x00006580
        /*0358*/ 	.word	0x000000ff
        /*035c*/ 	.word	0x00000000
        /*0360*/ 	.short	0x0101
        /*0362*/ 	.byte	0x06
	.zero		1


	//   ....[37]....
        /*0364*/ 	.word	0x00006720
        /*0368*/ 	.word	0x000000ff
        /*036c*/ 	.word	0x00018000
        /*0370*/ 	.short	0x010a
        /*0372*/ 	.byte	0x06
	.zero		1


	//   ....[38]....
        /*0374*/ 	.word	0x00009120
        /*0378*/ 	.word	0x000000ff
        /*037c*/ 	.word	0x00018000
        /*0380*/ 	.short	0x010a
        /*0382*/ 	.byte	0x06
	.zero		1


	//   ....[39]....
        /*0384*/ 	.word	0x000094d0
        /*0388*/ 	.word	0x000000ff
        /*038c*/ 	.word	0x00018000
        /*0390*/ 	.short	0x010a
        /*0392*/ 	.byte	0x06
	.zero		1


	//   ....[40]....
        /*0394*/ 	.word	0x000097d0
        /*0398*/ 	.word	0x000000ff
        /*039c*/ 	.word	0x00000000
        /*03a0*/ 	.short	0x0101
        /*03a2*/ 	.byte	0x06
	.zero		1


	//   ....[41]....
        /*03a4*/ 	.word	0x00009880
        /*03a8*/ 	.word	0x000000ff
        /*03ac*/ 	.word	0x00000000
        /*03b0*/ 	.short	0x0101
        /*03b2*/ 	.byte	0x06
	.zero		1


	//   ....[42]....
        /*03b4*/ 	.word	0x00009f20
        /*03b8*/ 	.word	0x000000ff
        /*03bc*/ 	.word	0x00000008
        /*03c0*/ 	.short	0x010a
        /*03c2*/ 	.byte	0x17
	.zero		1


	//   ....[43]....
        /*03c4*/ 	.word	0x0000ad80
        /*03c8*/ 	.word	0x00000000
        /*03cc*/ 	.word	0x00018090
        /*03d0*/ 	.short	0x0101
        /*03d2*/ 	.byte	0x24
	.zero		1


	//   ....[44]....
        /*03d4*/ 	.word	0x0000af50
        /*03d8*/ 	.word	0x00000004
        /*03dc*/ 	.word	0x00018060
        /*03e0*/ 	.short	0x010a
        /*03e2*/ 	.byte	0x3f
	.zero		1


	//   ....[45]....
        /*03e4*/ 	.word	0x0000b1a0
        /*03e8*/ 	.word	0x00000005
        /*03ec*/ 	.word	0x00018028
        /*03f0*/ 	.short	0x010a
        /*03f2*/ 	.byte	0x3f
	.zero		1


	//   ....[46]....
        /*03f4*/ 	.word	0x0000b3e0
        /*03f8*/ 	.word	0x00000004
        /*03fc*/ 	.word	0x00018060
        /*0400*/ 	.short	0x010a
        /*0402*/ 	.byte	0x3f
	.zero		1


	//   ....[47]....
        /*0404*/ 	.word	0x0000b650
        /*0408*/ 	.word	0x00000003
        /*040c*/ 	.word	0x00018028
        /*0410*/ 	.short	0x010a
        /*0412*/ 	.byte	0x3f
	.zero		1


	//   ....[48]....
        /*0414*/ 	.word	0x0000b960
        /*0418*/ 	.word	0x00000007
        /*041c*/ 	.word	0x00018028
        /*0420*/ 	.short	0x010a
        /*0422*/ 	.byte	0x3f
	.zero		1


	//   ....[49]....
        /*0424*/ 	.word	0x0000bbd0
        /*0428*/ 	.word	0x00000004
        /*042c*/ 	.word	0x00018028
        /*0430*/ 	.short	0x010a
        /*0432*/ 	.byte	0x3f
	.zero		1


	//   ....[50]....
        /*0434*/ 	.word	0x0000be30
        /*0438*/ 	.word	0x00000003
        /*043c*/ 	.word	0x00018050
        /*0440*/ 	.short	0x010a
        /*0442*/ 	.byte	0x3f
	.zero		1


	//   ....[51]....
        /*0444*/ 	.word	0x0000be90
        /*0448*/ 	.word	0x00000002
        /*044c*/ 	.word	0x00018000
        /*0450*/ 	.short	0x010a
        /*0452*/ 	.byte	0x3f
	.zero		1


	//   ....[52]....
        /*0454*/ 	.word	0x0000bef0
        /*0458*/ 	.word	0x00000003
        /*045c*/ 	.word	0xfffffff8
        /*0460*/ 	.short	0x010a
        /*0462*/ 	.byte	0x3f
	.zero		1


	//   ....[53]....
        /*0464*/ 	.word	0x0000bf50
        /*0468*/ 	.word	0x0000000a
        /*046c*/ 	.word	0x00018008
        /*0470*/ 	.short	0x010a
        /*0472*/ 	.byte	0x3f
	.zero		1


	//   ....[54]....
        /*0474*/ 	.word	0x0000bfb0
        /*0478*/ 	.word	0x00000006
        /*047c*/ 	.word	0x00018000
        /*0480*/ 	.short	0x010a
        /*0482*/ 	.byte	0x3f
	.zero		1


	//   ....[55]....
        /*0484*/ 	.word	0x0000c010
        /*0488*/ 	.word	0x0000000a
        /*048c*/ 	.word	0x00018000
        /*0490*/ 	.short	0x010a
        /*0492*/ 	.byte	0x3f
	.zero		1


	//   ....[56]....
        /*0494*/ 	.word	0x0000c070
        /*0498*/ 	.word	0x00000006
        /*049c*/ 	.word	0x00018000
        /*04a0*/ 	.short	0x010a
        /*04a2*/ 	.byte	0x3f
	.zero		1


	//   ....[57]....
        /*04a4*/ 	.word	0x0000c0d0
        /*04a8*/ 	.word	0x0000000b
        /*04ac*/ 	.word	0x00018000
        /*04b0*/ 	.short	0x010a
        /*04b2*/ 	.byte	0x3f
	.zero		1


	//   ....[58]....
        /*04b4*/ 	.word	0x0000c130
        /*04b8*/ 	.word	0x00000003
        /*04bc*/ 	.word	0x00000008
        /*04c0*/ 	.short	0x010a
        /*04c2*/ 	.byte	0x3f
	.zero		1


	//   ....[59]....
        /*04c4*/ 	.word	0x0000c180
        /*04c8*/ 	.word	0x00000004
        /*04cc*/ 	.word	0x00018060
        /*04d0*/ 	.short	0x010a
        /*04d2*/ 	.byte	0x3f
	.zero		1


	//   ....[60]....
        /*04d4*/ 	.word	0x0000c1d0
        /*04d8*/ 	.word	0x00000005
        /*04dc*/ 	.word	0x00018028
        /*04e0*/ 	.short	0x010a
        /*04e2*/ 	.byte	0x3f
	.zero		1


	//   ....[61]....
        /*04e4*/ 	.word	0x0000c220
        /*04e8*/ 	.word	0x00000004
        /*04ec*/ 	.word	0x00018060
        /*04f0*/ 	.short	0x010a
        /*04f2*/ 	.byte	0x3f
	.zero		1


	//   ....[62]....
        /*04f4*/ 	.word	0x0000c270
        /*04f8*/ 	.word	0x00000003
        /*04fc*/ 	.word	0x00018028
        /*0500*/ 	.short	0x010a
        /*0502*/ 	.byte	0x3f
	.zero		1


	//   ....[63]....
        /*0504*/ 	.word	0x0000c2c0
        /*0508*/ 	.word	0x00000007
        /*050c*/ 	.word	0x00018028
        /*0510*/ 	.short	0x010a
        /*0512*/ 	.byte	0x3f
	.zero		1


	//   ....[64]....
        /*0514*/ 	.word	0x0000c310
        /*0518*/ 	.word	0x00000004
        /*051c*/ 	.word	0x00018028
        /*0520*/ 	.short	0x010a
        /*0522*/ 	.byte	0x3f
	.zero		1


	//----- nvinfo : EIATTR_NUM_MBARRIERS
	.align		4
.L_37:
        /*0524*/ 	.byte	0x03, 0x38
        /*0526*/ 	.short	0x001a


	//----- nvinfo : EIATTR_EXIT_INSTR_OFFSETS
	.align		4
        /*0528*/ 	.byte	0x04, 0x1c
        /*052a*/ 	.short	(.L_39 - .L_38)


	//   ....[0]....
.L_38:
        /*052c*/ 	.word	0x000009b0


	//   ....[1]....
        /*0530*/ 	.word	0x0000ad90


	//   ....[2]....
        /*0534*/ 	.word	0x0000add0


	//   ....[3]....
        /*0538*/ 	.word	0x0000b860


	//   ....[4]....
        /*053c*/ 	.word	0x0000be10


	//----- nvinfo : EIATTR_MAX_THREADS
	.align		4
.L_39:
        /*0540*/ 	.byte	0x04, 0x05
        /*0542*/ 	.short	(.L_41 - .L_40)
.L_40:
        /*0544*/ 	.word	0x00000180
        /*0548*/ 	.word	0x00000001
        /*054c*/ 	.word	0x00000001


	//----- nvinfo : EIATTR_CRS_STACK_SIZE
	.align		4
.L_41:
        /*0550*/ 	.byte	0x04, 0x1e
        /*0552*/ 	.short	(.L_43 - .L_42)
.L_42:
        /*0554*/ 	.word	0x00000000


	//----- nvinfo : EIATTR_CBANK_PARAM_SIZE
	.align		4
.L_43:
        /*0558*/ 	.byte	0x03, 0x19
        /*055a*/ 	.short	0x0870


	//----- nvinfo : EIATTR_PARAM_CBANK
	.align		4
        /*055c*/ 	.byte	0x04, 0x0a
        /*055e*/ 	.short	(.L_45 - .L_44)
	.align		4
.L_44:
        /*0560*/ 	.word	index@(.nv.constant0._ZN7cutlass13device_kernelINS_4fmha6kernel28FmhaKernelTmaWarpSpecializedINS1_10collective30FmhaMainloopTmaWarpSpecializedINS_6half_tEffN4cute5tupleIJNS7_1CILi128EEESA_NS9_ILi64EEEEEENS8_IJiNS9_ILi1EEENS8_IJiiEEEEEESF_SF_NS4_12CausalFusionEJEEENS4_15FmhaFwdEpilogueIS6_fNS8_IJSB_SB_SA_EEEEENS2_23IndividualTileSchedulerEJEEEEEvNT_6ParamsE)
        /*0564*/ 	.short	0x0210
        /*0566*/ 	.short	0x0870


	//----- nvinfo : EIATTR_SW_WAR
	.align		4
.L_45:
        /*0568*/ 	.byte	0x04, 0x36
        /*056a*/ 	.short	(.L_47 - .L_46)
.L_46:
        /*056c*/ 	.word	0x00000008
.L_47:


//--------------------- .nv.callgraph             --------------------------
	.section	.nv.callgraph,"",@"SHT_CUDA_CALLGRAPH"
	.align	4
	.sectionentsize	8
	.align		4
        /*0000*/ 	.word	0x00000000
	.align		4
        /*0004*/ 	.word	0xffffffff
	.align		4
        /*0008*/ 	.word	index@(_ZN7cutlass13device_kernelINS_4fmha6kernel28FmhaKernelTmaWarpSpecializedINS1_10collective30FmhaMainloopTmaWarpSpecializedINS_6half_tEffN4cute5tupleIJNS7_1CILi128EEESA_NS9_ILi64EEEEEENS8_IJiNS9_ILi1EEENS8_IJiiEEEEEESF_SF_NS4_12CausalFusionEJEEENS4_15FmhaFwdEpilogueIS6_fNS8_IJSB_SB_SA_EEEEENS2_23IndividualTileSchedulerEJEEEEEvNT_6ParamsE)
	.align		4
        /*000c*/ 	.word	index@(__assertfail)
	.align		4
        /*0010*/ 	.word	0x00000000
	.align		4
        /*0014*/ 	.word	0xfffffffe
	.align		4
        /*0018*/ 	.word	0x00000000
	.align		4
        /*001c*/ 	.word	0xfffffffd
	.align		4
        /*0020*/ 	.word	0x00000000
	.align		4
        /*0024*/ 	.word	0xfffffffc


//--------------------- .nv.constant4             --------------------------
	.section	.nv.constant4,"a",@progbits
	.align	8
	.align		8
.nv.constant4:
        /*0000*/ 	.dword	__assertfail
	.align		8
        /*0008*/ 	.dword	__unnamed_1
	.align		8
        /*0010*/ 	.dword	_ZN39_INTERNAL_eb075d0e_4_k_cu_d6c7a7d2_39524cuda3std3__45__cpo5beginE
	.align		8
        /*0018*/ 	.dword	_ZN39_INTERNAL_eb075d0e_4_k_cu_d6c7a7d2_39524cuda3std3__45__cpo3endE
	.align		8
        /*0020*/ 	.dword	_ZN39_INTERNAL_eb075d0e_4_k_cu_d6c7a7d2_39524cuda3std3__45__cpo6cbeginE
	.align		8
        /*0028*/ 	.dword	_ZN39_INTERNAL_eb075d0e_4_k_cu_d6c7a7d2_39524cuda3std3__45__cpo4cendE
	.align		8
        /*0030*/ 	.dword	_ZN39_INTERNAL_eb075d0e_4_k_cu_d6c7a7d2_39524cuda3std3__441_GLOBAL__N__eb075d0e_4_k_cu_d6c7a7d2_39526ignoreE
	.align		8
        /*0038*/ 	.dword	_ZN39_INTERNAL_eb075d0e_4_k_cu_d6c7a7d2_39524cuda3std3__419piecewise_constructE
	.align		8
        /*0040*/ 	.dword	_ZN39_INTERNAL_eb075d0e_4_k_cu_d6c7a7d2_39524cuda3std3__48in_placeE
	.align		8
        /*0048*/ 	.dword	_ZN39_INTERNAL_eb075d0e_4_k_cu_d6c7a7d2_39524cuda3std6ranges3__45__cpo4swapE
	.align		8
        /*0050*/ 	.dword	_ZN39_INTERNAL_eb075d0e_4_k_cu_d6c7a7d2_39524cuda3std6ranges3__45__cpo9iter_moveE
	.align		8
        /*0058*/ 	.dword	_ZN39_INTERNAL_eb075d0e_4_k_cu_d6c7a7d2_39524cute7productE
	.align		8
        /*0060*/ 	.dword	_ZN39_INTERNAL_eb075d0e_4_k_cu_d6c7a7d2_39524cute1_E
	.align		8
        /*0068*/ 	.dword	$str$24
	.align		8
        /*0070*/ 	.dword	$str$25


//--------------------- .text._ZN7cutlass13device_kernelINS_4fmha6kernel28FmhaKernelTmaWarpSpecializedINS1_10collective30FmhaMainloopTmaWarpSpecializedINS_6half_tEffN4cute5tupleIJNS7_1CILi128EEESA_NS9_ILi64EEEEEENS8_IJiNS9_ILi1EEENS8_IJiiEEEEEESF_SF_NS4_12CausalFusionEJEEENS4_15FmhaFwdEpilogueIS6_fNS8_IJSB_SB_SA_EEEEENS2_23IndividualTileSchedulerEJEEEEEvNT_6ParamsE --------------------------
	.section	.text._ZN7cutlass13device_kernelINS_4fmha6kernel28FmhaKernelTmaWarpSpecializedINS1_10collective30FmhaMainloopTmaWarpSpecializedINS_6half_tEffN4cute5tupleIJNS7_1CILi128EEESA_NS9_ILi64EEEEEENS8_IJiNS9_ILi1EEENS8_IJiiEEEEEESF_SF_NS4_12CausalFusionEJEEENS4_15FmhaFwdEpilogueIS6_fNS8_IJSB_SB_SA_EEEEENS2_23IndividualTileSchedulerEJEEEEEvNT_6ParamsE,"ax",@progbits
	.align	128
.text._ZN7cutlass13device_kernelINS_4fmha6kernel28FmhaKernelTmaWarpSpecializedINS1_10collective30FmhaMainloopTmaWarpSpecializedINS_6half_tEffN4cute5tupleIJNS7_1CILi128EEESA_NS9_ILi64EEEEEENS8_IJiNS9_ILi1EEENS8_IJiiEEEEEESF_SF_NS4_12CausalFusionEJEEENS4_15FmhaFwdEpilogueIS6_fNS8_IJSB_SB_SA_EEEEENS2_23IndividualTileSchedulerEJEEEEEvNT_6ParamsE:
        .type           _ZN7cutlass13device_kernelINS_4fmha6kernel28FmhaKernelTmaWarpSpecializedINS1_10collective30FmhaMainloopTmaWarpSpecializedINS_6half_tEffN4cute5tupleIJNS7_1CILi128EEESA_NS9_ILi64EEEEEENS8_IJiNS9_ILi1EEENS8_IJiiEEEEEESF_SF_NS4_12CausalFusionEJEEENS4_15FmhaFwdEpilogueIS6_fNS8_IJSB_SB_SA_EEEEENS2_23IndividualTileSchedulerEJEEEEEvNT_6ParamsE,@function
        .size           _ZN7cutlass13device_kernelINS_4fmha6kernel28FmhaKernelTmaWarpSpecializedINS1_10collective30FmhaMainloopTmaWarpSpecializedINS_6half_tEffN4cute5tupleIJNS7_1CILi128EEESA_NS9_ILi64EEEEEENS8_IJiNS9_ILi1EEENS8_IJiiEEEEEESF_SF_NS4_12CausalFusionEJEEENS4_15FmhaFwdEpilogueIS6_fNS8_IJSB_SB_SA_EEEEENS2_23IndividualTileSchedulerEJEEEEEvNT_6ParamsE,(.L_x_119 - _ZN7cutlass13device_kernelINS_4fmha6kernel28FmhaKernelTmaWarpSpecializedINS1_10collective30FmhaMainloopTmaWarpSpecializedINS_6half_tEffN4cute5tupleIJNS7_1CILi128EEESA_NS9_ILi64EEEEEENS8_IJiNS9_ILi1EEENS8_IJiiEEEEEESF_SF_NS4_12CausalFusionEJEEENS4_15FmhaFwdEpilogueIS6_fNS8_IJSB_SB_SA_EEEEENS2_23IndividualTileSchedulerEJEEEEEvNT_6ParamsE)
        .other          _ZN7cutlass13device_kernelINS_4fmha6kernel28FmhaKernelTmaWarpSpecializedINS1_10collective30FmhaMainloopTmaWarpSpecializedINS_6half_tEffN4cute5tupleIJNS7_1CILi128EEESA_NS9_ILi64EEEEEENS8_IJiNS9_ILi1EEENS8_IJiiEEEEEESF_SF_NS4_12CausalFusionEJEEENS4_15FmhaFwdEpilogueIS6_fNS8_IJSB_SB_SA_EEEEENS2_23IndividualTileSchedulerEJEEEEEvNT_6ParamsE,@"STO_CUDA_ENTRY STV_DEFAULT"
_ZN7cutlass13device_kernelINS_4fmha6kernel28FmhaKernelTmaWarpSpecializedINS1_10collective30FmhaMainloopTmaWarpSpecializedINS_6half_tEffN4cute5tupleIJNS7_1CILi128EEESA_NS9_ILi64EEEEEENS8_IJiNS9_ILi1EEENS8_IJiiEEEEEESF_SF_NS4_12CausalFusionEJEEENS4_15FmhaFwdEpilogueIS6_fNS8_IJSB_SB_SA_EEEEENS2_23IndividualTileSchedulerEJEEEEEvNT_6ParamsE:
[----:B------:R-:W1:Y:S01]  /*0000*/  LDC R1, c[0x0][0x28] ;  /* 0x00000a00ff017b82 */ /* 0x000e620000000800 */
[----:B------:R-:W2:Y:S01]  /*0010*/  S2R R0, SR_TID.X ;  /* 0x0000000000007919 */ /* 0x000ea20000002100 */
[----:B------:R-:W-:Y:S01]  /*0020*/  ELECT P1, URZ, PT ;  /* 0x00000000003f782f */ /* 0x000fe20003820000 */
[----:B------:R-:W-:Y:S01]  /*0030*/  BSSY B0, `(.L_x_0) ;  /* 0x0000017000007945 */ /* 0x000fe20003800000 */
[----:B--2---:R-:W-:-:S05]  /*0040*/  SHF.R.U32.HI R2, RZ, 0x5, R0 ;  /* 0x00000005ff027819 */ /* 0x004fca0000011600 */
[----:B------:R-:W2:Y:S02]  /*0050*/  SHFL.IDX PT, R3, R2, RZ, 0x1f ;  /* 0x00001fff02037589 */ /* 0x000ea400000e0000 */
[----:B--2---:R-:W-:Y:S02]  /*0060*/  R2UR UR4, R3 ;  /* 0x00000000030472ca */ /* 0x004fe400000e0000 */
[----:B------:R-:W-:-:S06]  /*0070*/  SHF.R.U32.HI R3, RZ, 0x7, R0 ;  /* 0x00000007ff037819 */ /* 0x000fcc0000011600 */
[----:B------:R-:W2:Y:S05]  /*0080*/  SHFL.IDX PT, R3, R3, RZ, 0x1f ;  /* 0x00001fff03037589 */ /* 0x000eaa00000e0000 */
[----:B------:R-:W-:Y:S02]  /*0090*/  USHF.R.S32.HI UR5, URZ, 0x1f, UR4 ;  /* 0x0000001f3f057899 */ /* 0x000fe40008011404 */
[----:B------:R-:W-:Y:S02]  /*00a0*/  ISETP.NE.OR P0, PT, RZ, UR4, !P1 ;  /* 0x00000004ff007c0c */ /* 0x000fe4000cf05670 */
[----:B------:R-:W-:-:S04]  /*00b0*/  ULEA.HI UR5, UR5, UR4, URZ, 0x2 ;  /* 0x0000000405057291 */ /* 0x000fc8000f8f103f */
[----:B------:R-:W-:-:S04]  /*00c0*/  ULOP3.LUT UR5, UR5, 0xfffffffc, URZ, 0xc0, !UPT ;  /* 0xfffffffc05057892 */ /* 0x000fc8000f8ec03f */
[----:B------:R-:W-:-:S03]  /*00d0*/  UIADD3 UR10, UR4, -UR5, URZ ;  /* 0x80000005040a7290 */ /* 0x000fc6000fffe03f */
[----:B-1----:R-:W-:Y:S09]  /*00e0*/  @P0 BRA `(.L_x_1) ;  /* 0x00000000002c0947 */ /* 0x002ff20003800000 */
[----:B------:R-:W-:Y:S02]  /*00f0*/  ULDC.64 UR4, c[0x0][0x198] ;  /* 0x0000660000047ab9 */ /* 0x000fe40000000a00 */
[----:B------:R-:W-:Y:S02]  /*0100*/  UIADD3 UR6, UP0, UR4, 0xf0, URZ ;  /* 0x000000f004067890 */ /* 0x000fe4000ff1e03f */
[----:B------:R-:W-:Y:S02]  /*0110*/  UIADD3 UR8, UP1, UR4, 0x1f0, URZ ;  /* 0x000001f004087890 */ /* 0x000fe4000ff3e03f */
[----:B------:R-:W-:Y:S02]  /*0120*/  UIADD3 UR4, UP2, UR4, 0x2f0, URZ ;  /* 0x000002f004047890 */ /* 0x000fe4000ff5e03f */
[----:B------:R-:W-:Y:S02]  /*0130*/  UIADD3.X UR7, URZ, UR5, URZ, UP0, !UPT ;  /* 0x000000053f077290 */ /* 0x000fe400087fe43f */
[----:B------:R-:W-:-:S02]  /*0140*/  UIADD3.X UR9, URZ, UR5, URZ, UP1, !UPT ;  /* 0x000000053f097290 */ /* 0x000fc40008ffe43f */
[----:B------:R-:W-:-:S05]  /*0150*/  UIADD3.X UR5, URZ, UR5, URZ, UP2, !UPT ;  /* 0x000000053f057290 */ /* 0x000fca00097fe43f */
[----:B------:R1:W-:Y:S02]  /*0160*/  UTMACCTL.PF [UR6] ;  /* 0x00000000060079b9 */ /* 0x0003e40008040000 */
[----:B------:R1:W-:Y:S02]  /*0170*/  UTMACCTL.PF [UR8] ;  /* 0x00000000080079b9 */ /* 0x0003e40008040000 */
[----:B------:R1:W-:Y:S02]  /*0180*/  UTMACCTL.PF [UR4] ;  /* 0x00000000040079b9 */ /* 0x0003e40008040000 */
[----:B-1----:R-:W-:Y:S01]  /*0190*/  NOP ;  /* 0x0000000000007918 */ /* 0x002fe20000000000 */
.L_x_1:
[----:B------:R-:W-:Y:S05]  /*01a0*/  BSYNC B0 ;  /* 0x0000000000007941 */ /* 0x000fea0003800000 */
.L_x_0:
[----:B------:R-:W1:Y:S01]  /*01b0*/  SHFL.IDX PT, R4, R2, RZ, 0x1f ;  /* 0x00001fff02047589 */ /* 0x000e6200000e0000 */
[----:B--2---:R-:W-:Y:S01]  /*01c0*/  R2UR UR38, R3 ;  /* 0x00000000032672ca */ /* 0x004fe200000e0000 */
[----:B------:R-:W-:-:S12]  /*01d0*/  UISETP.NE.AND UP0, UPT, UR10, 0x1, UPT ;  /* 0x000000010a00788c */ /* 0x000fd8000bf05270 */
[----:B------:R-:W-:Y:S02]  /*01e0*/  UIADD3 UR7, UR38, -0x1, URZ ;  /* 0xffffffff26077890 */ /* 0x000fe4000fffe03f */
[----:B------:R-:W-:Y:S02]  /*01f0*/  UISETP.EQ.AND UP2, UPT, UR38, URZ, !UP0 ;  /* 0x0000003f2600728c */ /* 0x000fe4000c742270 */
[----:B------:R-:W-:Y:S02]  /*0200*/  UISETP.GE.U32.AND UP1, UPT, UR7, 0x4, UPT ;  /* 0x000000040700788c */ /* 0x000fe4000bf26070 */
[----:B------:R-:W-:Y:S01]  /*0210*/  USEL UR6, URZ, 0x1, !UP2 ;  /* 0x000000013f067887 */ /* 0x000fe2000d000000 */
[----:B-1----:R-:W-:-:S03]  /*0220*/  ISETP.NE.AND P0, PT, R4, RZ, PT ;  /* 0x000000ff0400720c */ /* 0x002fc60003f05270 */
[----:B------:R-:W-:-:S10]  /*0230*/  USEL UR6, UR6, 0x2, UP1 ;  /* 0x0000000206067887 */ /* 0x000fd40008800000 */
[----:B------:R-:W-:Y:S05]  /*0240*/  @P0 BRA `(.L_x_2) ;  /* 0x0000000000480947 */ /* 0x000fea0003800000 */
[----:B------:R-:W1:Y:S01]  /*0250*/  S2UR UR11, SR_CgaCtaId ;  /* 0x00000000000b79c3 */ /* 0x000e620000008800 */
[----:B------:R-:W-:Y:S01]  /*0260*/  UMOV UR4, 0x400 ;  /* 0x0000040000047882 */ /* 0x000fe20000000000 */
[----:B------:R-:W-:Y:S01]  /*0270*/  UMOV UR5, 0x1 ;  /* 0x0000000100057882 */ /* 0x000fe20000000000 */
[----:B------:R-:W-:Y:S01]  /*0280*/  UMOV UR8, 0x80 ;  /* 0x0000008000087882 */ /* 0x000fe20000000000 */
[----:B------:R-:W-:Y:S01]  /*0290*/  ELECT P0, URZ, PT ;  /* 0x00000000003f782f */ /* 0x000fe20003800000 */
[----:B------:R-:W-:-:S04]  /*02a0*/  UIADD3 UR8, -UR8, 0x100000, URZ ;  /* 0x0010000008087890 */ /* 0x000fc8000fffe13f */
[----:B------:R-:W-:Y:S02]  /*02b0*/  USHF.L.U32 UR9, UR8, 0xb, URZ ;  /* 0x0000000b08097899 */ /* 0x000fe4000800063f */
[----:B------:R-:W-:Y:S02]  /*02c0*/  USHF.L.U32 UR8, UR8, 0x1, URZ ;  /* 0x0000000108087899 */ /* 0x000fe4000800063f */
[----:B-1----:R-:W-:Y:S02]  /*02d0*/  ULEA UR11, UR11, UR4, 0x18 ;  /* 0x000000040b0b7291 */ /* 0x002fe4000f8ec03f */
[----:B------:R-:W-:-:S04]  /*02e0*/  UIADD3 UR4, -UR5, 0x100000, URZ ;  /* 0x0010000005047890 */ /* 0x000fc8000fffe13f */
[----:B------:R-:W-:Y:S02]  /*02f0*/  USHF.L.U32 UR5, UR4, 0xb, URZ ;  /* 0x0000000b04057899 */ /* 0x000fe4000800063f */
[----:B------:R-:W-:Y:S01]  /*0300*/  USHF.L.U32 UR4, UR4, 0x1, URZ ;  /* 0x0000000104047899 */ /* 0x000fe2000800063f */
[----:B------:R-:W1:Y:S11]  /*0310*/  FENCE.VIEW.ASYNC.S ;  /* 0x00000000000073c6 */ /* 0x000e760000000000 */
[----:B-1----:R1:W2:Y:S01]  /*0320*/  SYNCS.EXCH.64 URZ, [UR11+0x18050], UR4 ;  /* 0x018050040b3f75b2 */ /* 0x0022a20008000100 */
[----:B------:R1:W3:Y:S01]  /*0330*/  SYNCS.EXCH.64 URZ, [UR11+0x18060], UR8 ;  /* 0x018060080b3f75b2 */ /* 0x0002e20008000100 */
[----:B------:R1:W4:Y:S01]  /*0340*/  SYNCS.EXCH.64 URZ, [UR11+0x18058], UR4 ;  /* 0x018058040b3f75b2 */ /* 0x0003220008000100 */
[----:B------:R1:W1:Y:S01]  /*0350*/  SYNCS.EXCH.64 URZ, [UR11+0x18068], UR8 ;  /* 0x018068080b3f75b2 */ /* 0x0002620008000100 */
[----:B------:R-:W-:Y:S01]  /*0360*/  NOP ;  /* 0x0000000000007918 */ /* 0x000fe20000000000 */
.L_x_2:
[----:B------:R-:W5:Y:S01]  /*0370*/  SHFL.IDX PT, R3, R2, RZ, 0x1f ;  /* 0x00001fff02037589 */ /* 0x000f6200000e0000 */
[----:B------:R-:W-:Y:S01]  /*0380*/  NOP ;  /* 0x0000000000007918 */ /* 0x000fe20000000000 */
[----:B-----5:R-:W-:-:S13]  /*0390*/  ISETP.NE.AND P0, PT, R3, RZ, PT ;  /* 0x000000ff0300720c */ /* 0x020fda0003f05270 */
[----:B------:R-:W-:Y:S05]  /*03a0*/  @P0 BRA `(.L_x_3) ;  /* 0x0000000000600947 */ /* 0x000fea0003800000 */
[----:B-1----:R-:W1:Y:S01]  /*03b0*/  S2UR UR5, SR_CgaCtaId ;  /* 0x00000000000579c3 */ /* 0x002e620000008800 */
[----:B------:R-:W-:Y:S01]  /*03c0*/  UMOV UR4, 0x400 ;  /* 0x0000040000047882 */ /* 0x000fe20000000000 */
[----:B------:R-:W-:Y:S01]  /*03d0*/  UMOV UR8, 0x1 ;  /* 0x0000000100087882 */ /* 0x000fe20000000000 */
[----:B------:R-:W-:Y:S01]  /*03e0*/  UMOV UR12, 0x100 ;  /* 0x00000100000c7882 */ /* 0x000fe20000000000 */
[----:B------:R-:W-:-:S04]  /*03f0*/  UIADD3 UR8, -UR8, 0x100000, URZ ;  /* 0x0010000008087890 */ /* 0x000fc8000fffe13f */
[----:B------:R-:W-:Y:S02]  /*0400*/  USHF.L.U32 UR9, UR8, 0xb, URZ ;  /* 0x0000000b08097899 */ /* 0x000fe4000800063f */
[----:B------:R-:W-:Y:S01]  /*0410*/  USHF.L.U32 UR8, UR8, 0x1, URZ ;  /* 0x0000000108087899 */ /* 0x000fe2000800063f */
[----:B------:R-:W-:Y:S01]  /*0420*/  ELECT P0, URZ, PT ;  /* 0x00000000003f782f */ /* 0x000fe20003800000 */
[----:B-1----:R-:W-:Y:S02]  /*0430*/  ULEA UR11, UR5, UR4, 0x18 ;  /* 0x00000004050b7291 */ /* 0x002fe4000f8ec03f */
[----:B------:R-:W-:-:S04]  /*0440*/  UIADD3 UR4, -UR12, 0x100000, URZ ;  /* 0x001000000c047890 */ /* 0x000fc8000fffe13f */
[----:B------:R-:W-:Y:S02]  /*0450*/  USHF.L.U32 UR5, UR4, 0xb, URZ ;  /* 0x0000000b04057899 */ /* 0x000fe4000800063f */
[----:B------:R-:W-:Y:S01]  /*0460*/  USHF.L.U32 UR4, UR4, 0x1, URZ ;  /* 0x0000000104047899 */ /* 0x000fe2000800063f */
[----:B------:R-:W1:Y:S03]  /*0470*/  FENCE.VIEW.ASYNC.S ;  /* 0x00000000000073c6 */ /* 0x000e660000000000 */
[----:B-1----:R1:W1:Y:S08]  /*0480*/  SYNCS.EXCH.64 URZ, [UR11+0x18000], UR8 ;  /* 0x018000080b3f75b2 */ /* 0x0022700008000100 */
[----:B------:R1:W1:Y:S01]  /*0490*/  SYNCS.EXCH.64 URZ, [UR11+0x18028], UR4 ;  /* 0x018028040b3f75b2 */ /* 0x0002620008000100 */
        /* <DEDUP_REMOVED lines=8> */
[----:B------:R-:W-:Y:S01]  /*0520*/  NOP ;  /* 0x0000000000007918 */ /* 0x000fe20000000000 */
.L_x_3:
        /* <DEDUP_REMOVED lines=21> */
[----:B------:R-:W-:Y:S01]  /*0680*/  NOP ;  /* 0x0000000000007918 */ /* 0x000fe20000000000 */
.L_x_4:
[----:B------:R-:W5:Y:S01]  /*0690*/  SHFL.IDX PT, R3, R2, RZ, 0x1f ;  /* 0x00001fff02037589 */ /* 0x000f6200000e0000 */
[----:B------:R-:W-:Y:S01]  /*06a0*/  ELECT P0, URZ, PT ;  /* 0x00000000003f782f */ /* 0x000fe20003800000 */
[----:B------:R-:W-:Y:S01]  /*06b0*/  NOP ;  /* 0x0000000000007918 */ /* 0x000fe20000000000 */
[----:B-1----:R-:W-:Y:S02]  /*06c0*/  UMOV UR4, 0x80 ;  /* 0x0000008000047882 */ /* 0x002fe40000000000 */
[C---:B-----5:R-:W-:Y:S02]  /*06d0*/  ISETP.NE.OR P0, PT, R3.reuse, RZ, !P0 ;  /* 0x000000ff0300720c */ /* 0x060fe40004705670 */
[----:B------:R-:W-:-:S11]  /*06e0*/  ISETP.NE.AND P2, PT, R3, RZ, PT ;  /* 0x000000ff0300720c */ /* 0x000fd60003f45270 */
[----:B------:R-:W-:Y:S01]  /*06f0*/  VOTEU.ALL UP2, P0 ;  /* 0x00000000003f7886 */ /* 0x000fe20000040000 */
[----:B------:R-:W-:Y:S01]  /*0700*/  VOTEU.ALL UP3, P0 ;  /* 0x00000000003f7886 */ /* 0x000fe20000060000 */
[----:B------:R-:W-:Y:S01]  /*0710*/  VOTEU.ALL UP4, P0 ;  /* 0x00000000003f7886 */ /* 0x000fe20000080000 */
[----:B------:R-:W-:Y:S02]  /*0720*/  VOTEU.ALL UP5, P0 ;  /* 0x00000000003f7886 */ /* 0x000fe400000a0000 */
[----:B------:R-:W1:Y:S01]  /*0730*/  @!UP2 S2UR UR9, SR_CgaCtaId ;  /* 0x000000000009a9c3 */ /* 0x000e620000008800 */
[----:B------:R-:W-:Y:S01]  /*0740*/  @!UP2 UMOV UR8, 0x400 ;  /* 0x000004000008a882 */ /* 0x000fe20000000000 */
[----:B------:R-:W-:-:S04]  /*0750*/  @!UP2 UIADD3 UR4, -UR4, 0x100000, URZ ;  /* 0x001000000404a890 */ /* 0x000fc8000fffe13f */
[----:B------:R-:W-:Y:S02]  /*0760*/  @!UP2 USHF.L.U32 UR5, UR4, 0xb, URZ ;  /* 0x0000000b0405a899 */ /* 0x000fe4000800063f */
[----:B------:R-:W-:Y:S02]  /*0770*/  @!UP2 USHF.L.U32 UR4, UR4, 0x1, URZ ;  /* 0x000000010404a899 */ /* 0x000fe4000800063f */
[----:B-1----:R-:W-:Y:S01]  /*0780*/  @!UP2 ULEA UR8, UR9, UR8, 0x18 ;  /* 0x000000080908a291 */ /* 0x002fe2000f8ec03f */
[----:B------:R-:W-:Y:S01]  /*0790*/  VOTEU.ALL UP2, P0 ;  /* 0x00000000003f7886 */ /* 0x000fe20000040000 */
[----:B------:R-:W1:Y:S10]  /*07a0*/  FENCE.VIEW.ASYNC.S ;  /* 0x00000000000073c6 */ /* 0x000e740000000000 */
[----:B-1----:R1:W1:Y:S01]  /*07b0*/  @!UP2 SYNCS.EXCH.64 URZ, [UR8+0x18090], UR4 ;  /* 0x01809004083fa5b2 */ /* 0x0022620008000100 */
[----:B------:R1:W1:Y:S01]  /*07c0*/  @!UP3 SYNCS.EXCH.64 URZ, [UR8+0x18098], UR4 ;  /* 0x01809804083fb5b2 */ /* 0x0002620008000100 */
[----:B------:R1:W1:Y:S01]  /*07d0*/  @!UP4 SYNCS.EXCH.64 URZ, [UR8+0x180a0], UR4 ;  /* 0x0180a004083fc5b2 */ /* 0x0002620008000100 */
[----:B------:R1:W1:Y:S01]  /*07e0*/  @!UP5 SYNCS.EXCH.64 URZ, [UR8+0x180a8], UR4 ;  /* 0x0180a804083fd5b2 */ /* 0x0002620008000100 */
[----:B------:R-:W-:Y:S01]  /*07f0*/  NOP ;  /* 0x0000000000007918 */ /* 0x000fe20000000000 */
[----:B------:R-:W-:Y:S05]  /*0800*/  @P2 BRA `(.L_x_5) ;  /* 0x0000000000482947 */ /* 0x000fea0003800000 */
[----:B-1----:R-:W1:Y:S01]  /*0810*/  S2UR UR5, SR_CgaCtaId ;  /* 0x00000000000579c3 */ /* 0x002e620000008800 */
[----:B------:R-:W-:Y:S01]  /*0820*/  UMOV UR4, 0x400 ;  /* 0x0000040000047882 */ /* 0x000fe20000000000 */
[----:B------:R-:W-:Y:S01]  /*0830*/  UMOV UR8, 0x20 ;  /* 0x0000002000087882 */ /* 0x000fe20000000000 */
[----:B------:R-:W-:Y:S01]  /*0840*/  UMOV UR9, 0x80 ;  /* 0x0000008000097882 */ /* 0x000fe20000000000 */
[----:B------:R-:W-:Y:S01]  /*0850*/  ELECT P0, URZ, PT ;  /* 0x00000000003f782f */ /* 0x000fe20003800000 */
[----:B-1----:R-:W-:Y:S02]  /*0860*/  ULEA UR11, UR5, UR4, 0x18 ;  /* 0x00000004050b7291 */ /* 0x002fe4000f8ec03f */
[----:B------:R-:W-:-:S04]  /*0870*/  UIADD3 UR4, -UR8, 0x100000, URZ ;  /* 0x0010000008047890 */ /* 0x000fc8000fffe13f */
[----:B------:R-:W-:Y:S02]  /*0880*/  USHF.L.U32 UR5, UR4, 0xb, URZ ;  /* 0x0000000b04057899 */ /* 0x000fe4000800063f */
[----:B------:R-:W-:Y:S02]  /*0890*/  USHF.L.U32 UR4, UR4, 0x1, URZ ;  /* 0x0000000104047899 */ /* 0x000fe4000800063f */
        /* <DEDUP_REMOVED lines=9> */
.L_x_5:
[----:B------:R-:W-:Y:S01]  /*0930*/  ISETP.NE.AND P0, PT, RZ, UR38, PT ;  /* 0x00000026ff007c0c */ /* 0x000fe2000bf05270 */
[----:B------:R-:W-:Y:S01]  /*0940*/  IMAD.U32 R2, RZ, RZ, UR10 ;  /* 0x0000000aff027e24 */ /* 0x000fe2000f8e00ff */
[----:B------:R-:W-:Y:S01]  /*0950*/  NOP ;  /* 0x0000000000007918 */ /* 0x000fe20000000000 */
[----:B-1234-:R-:W-:Y:S03]  /*0960*/  BAR.SYNC.DEFER_BLOCKING 0x0 ;  /* 0x0000000000007b1d */ /* 0x01efe60000010000 */
[----:B------:R-:W-:-:S07]  /*0970*/  ISETP.EQ.AND P2, PT, R2, 0x1, P1 ;  /* 0x000000010200780c */ /* 0x000fce0000f42270 */
[----:B------:R-:W-:Y:S06]  /*0980*/  @!P0 BRA `(.L_x_6) ;  /* 0x000000a400048947 */ /* 0x000fec0003800000 */
[----:B------:R-:W-:-:S06]  /*0990*/  UISETP.GT.U32.AND UP2, UPT, UR7, 0x3, UPT ;  /* 0x000000030700788c */ /* 0x000fcc000bf44070 */
[----:B------:R-:W-:-:S13]  /*09a0*/  PLOP3.LUT P0, PT, PT, PT, UP2, 0x80, 0x0 ;  /* 0x000000000000781c */ /* 0x000fda0003f0f028 */
[----:B------:R-:W-:Y:S05]  /*09b0*/  @P0 EXIT ;  /* 0x000000000000094d */ /* 0x000fea0003800000 */
.L_x_7:
[----:B------:R-:W-:-:S08]  /*09c0*/  NOP ;  /* 0x0000000000007918 */ /* 0x000fd00000000000 */
[----:B------:R-:W1:Y:S02]  /*09d0*/  USETMAXREG.TRY_ALLOC.CTAPOOL UP2, 0xf0 ;  /* 0x000000f0000079c8 */ /* 0x000e640008040600 */
[----:B-1----:R-:W-:-:S13]  /*09e0*/  PLOP3.LUT P0, PT, PT, PT, UP2, 0x80, 0x0 ;  /* 0x000000000000781c */ /* 0x002fda0003f0f028 */
[----:B------:R-:W-:Y:S05]  /*09f0*/  @!P0 BRA `(.L_x_7) ;  /* 0xfffffffc00f08947 */ /* 0x000fea000383ffff */
[----:B------:R-:W-:Y:S01]  /*0a00*/  UISETP.NE.AND UP2, UPT, UR38, 0x1, UPT ;  /* 0x000000012600788c */ /* 0x000fe2000bf45270 */
[----:B------:R-:W1:Y:S01]  /*0a10*/  S2UR UR8, SR_CTAID.X ;  /* 0x00000000000879c3 */ /* 0x000e620000002500 */
[----:B------:R-:W-:Y:S01]  /*0a20*/  UMOV UR4, URZ ;  /* 0x0000003f00047c82 */ /* 0x000fe20008000000 */
[----:B------:R-:W-:-:S03]  /*0a30*/  UMOV UR5, URZ ;  /* 0x0000003f00057c82 */ /* 0x000fc60008000000 */
[----:B------:R-:W-:-:S13]  /*0a40*/  PLOP3.LUT P0, PT, PT, PT, UP2, 0x80, 0x0 ;  /* 0x000000000000781c */ /* 0x000fda0003f0f028 */
[----:B------:R-:W-:Y:S05]  /*0a50*/  @!P0 BRA `(.L_x_8) ;  /* 0x00000000003c8947 */ /* 0x000fea0003800000 */
[----:B------:R-:W-:Y:S01]  /*0a60*/  UISETP.NE.AND UP2, UPT, UR38, 0x2, UPT ;  /* 0x000000022600788c */ /* 0x000fe2000bf45270 */
[----:B------:R-:W-:-:S05]  /*0a70*/  UMOV UR5, 0x1 ;  /* 0x0000000100057882 */ /* 0x000fca0000000000 */
[----:B------:R-:W-:-:S13]  /*0a80*/  PLOP3.LUT P1, PT, PT, PT, UP2, 0x80, 0x0 ;  /* 0x000000000000781c */ /* 0x000fda0003f2f028 */
[----:B------:R-:W-:Y:S05]  /*0a90*/  @!P1 BRA `(.L_x_8) ;  /* 0x00000000002c9947 */ /* 0x000fea0003800000 */
[----:B------:R-:W-:-:S06]  /*0aa0*/  UISETP.NE.AND UP2, UPT, UR38, 0x3, UPT ;  /* 0x000000032600788c */ /* 0x000fcc000bf45270 */
[----:B------:R-:W-:-:S13]  /*0ab0*/  PLOP3.LUT P1, PT, PT, PT, UP2, 0x80, 0x0 ;  /* 0x000000000000781c */ /* 0x000fda0003f2f028 */
[----:B------:R-:W-:Y:S05]  /*0ac0*/  @!P1 BRA `(.L_x_9) ;  /* 0x0000000000189947 */ /* 0x000fea0003800000 */
[----:B------:R-:W-:-:S11]  /*0ad0*/  UISETP.NE.AND UP2, UPT, UR38, 0x4, UPT ;  /* 0x000000042600788c */ /* 0x000fd6000bf45270 */
[----:B------:R-:W-:Y:S01]  /*0ae0*/  @!UP2 UMOV UR4, 0x1 ;  /* 0x000000010004a882 */ /* 0x000fe20000000000 */
[----:B------:R-:W-:Y:S01]  /*0af0*/  @!UP2 UMOV UR5, 0x1 ;  /* 0x000000010005a882 */ /* 0x000fe20000000000 */
[----:B------:R-:W-:Y:S01]  /*0b00*/  @UP2 UMOV UR4, URZ ;  /* 0x0000003f00042c82 */ /* 0x000fe20008000000 */
[----:B------:R-:W-:Y:S01]  /*0b10*/  @UP2 UMOV UR5, URZ ;  /* 0x0000003f00052c82 */ /* 0x000fe20008000000 */
[----:B------:R-:W-:Y:S05]  /*0b20*/  BRA `(.L_x_8) ;  /* 0x0000000000087947 */ /* 0x000fea0003800000 */
.L_x_9:
[----:B------:R-:W-:Y:S01]  /*0b30*/  UMOV UR4, 0x1 ;  /* 0x0000000100047882 */ /* 0x000fe20000000000 */
[----:B------:R-:W-:-:S05]  /*0b40*/  UMOV UR5, URZ ;  /* 0x0000003f00057c82 */ /* 0x000fca0008000000 */
.L_x_8:
[----:B------:R-:W-:Y:S05]  /*0b50*/  @!P0 BRA `(.L_x_10) ;  /* 0x0000000000408947 */ /* 0x000fea0003800000 */
[----:B------:R-:W-:-:S06]  /*0b60*/  UISETP.NE.AND UP2, UPT, UR38, 0x2, UPT ;  /* 0x000000022600788c */ /* 0x000fcc000bf45270 */
[----:B------:R-:W-:-:S13]  /*0b70*/  PLOP3.LUT P0, PT, PT, PT, UP2, 0x80, 0x0 ;  /* 0x000000000000781c */ /* 0x000fda0003f0f028 */
[----:B------:R-:W-:Y:S05]  /*0b80*/  @!P0 BRA `(.L_x_11) ;  /* 0x00000000002c8947 */ /* 0x000fea0003800000 */
[----:B------:R-:W-:-:S06]  /*0b90*/  UISETP.NE.AND UP2, UPT, UR38, 0x3, UPT ;  /* 0x000000032600788c */ /* 0x000fcc000bf45270 */
[----:B------:R-:W-:-:S13]  /*0ba0*/  PLOP3.LUT P0, PT, PT, PT, UP2, 0x80, 0x0 ;  /* 0x000000000000781c */ /* 0x000fda0003f0f028 */
[----:B------:R-:W-:Y:S05]  /*0bb0*/  @!P0 BRA `(.L_x_12) ;  /* 0x0000000000188947 */ /* 0x000fea0003800000 */
[----:B------:R-:W-:Y:S01]  /*0bc0*/  UISETP.NE.AND UP2, UPT, UR38, 0x4, UPT ;  /* 0x000000042600788c */ /* 0x000fe2000bf45270 */
[----:B-1----:R-:W-:-:S05]  /*0bd0*/  UMOV UR37, UR8 ;  /* 0x0000000800257c82 */ /* 0x002fca0008000000 */
[----:B------:R-:W-:-:S13]  /*0be0*/  PLOP3.LUT P0, PT, PT, PT, UP2, 0x80, 0x0 ;  /* 0x000000000000781c */ /* 0x000fda0003f0f028 */
[----:B------:R-:W-:Y:S05]  /*0bf0*/  @P0 BRA `(.L_x_13) ;  /* 0x00000000001c0947 */ /* 0x000fea0003800000 */
[----:B------:R-:W-:Y:S01]  /*0c00*/  ULEA UR37, UR8, 0x3, 0x1 ;  /* 0x0000000308257891 */ /* 0x000fe2000f8e083f */
[----:B------:R-:W-:Y:S11]  /*0c10*/  BRA `(.L_x_13) ;  /* 0x0000000000147947 */ /* 0x000ff60003800000 */
.L_x_12:
[----:B-1----:R-:W-:Y:S01]  /*0c20*/  ULEA UR37, UR8, 0x2, 0x1 ;  /* 0x0000000208257891 */ /* 0x002fe2000f8e083f */
[----:B------:R-:W-:Y:S11]  /*0c30*/  BRA `(.L_x_13) ;  /* 0x00000000000c7947 */ /* 0x000ff60003800000 */
.L_x_11:
[----:B-1----:R-:W-:Y:S01]  /*0c40*/  ULEA UR37, UR8, 0x1, 0x1 ;  /* 0x0000000108257891 */ /* 0x002fe2000f8e083f */
[----:B------:R-:W-:Y:S11]  /*0c50*/  BRA `(.L_x_13) ;  /* 0x0000000000047947 */ /* 0x000ff60003800000 */
.L_x_10:
[----:B-1----:R-:W-:-:S12]  /*0c60*/  USHF.L.U32 UR37, UR8, 0x1, URZ ;  /* 0x0000000108257899 */ /* 0x002fd8000800063f */
.L_x_13:
[----:B------:R-:W1:Y:S01]  /*0c70*/  LDC R2, c[0x0][0x28c] ;  /* 0x0000a300ff027b82 */ /* 0x000e620000000800 */
[----:B------:R-:W-:Y:S01]  /*0c80*/  ULOP3.LUT UR6, UR6, 0x1, URZ, 0xfc, !UPT ;  /* 0x0000000106067892 */ /* 0x000fe2000f8efc3f */
[----:B------:R-:W-:-:S03]  /*0c90*/  SHF.R.S32.HI R3, RZ, 0x1f, R0 ;  /* 0x0000001fff037819 */ /* 0x000fc60000011400 */
[----:B------:R-:W-:Y:S01]  /*0ca0*/  UISETP.NE.AND UP2, UPT, UR6, 0x3, UPT ;  /* 0x000000030600788c */ /* 0x000fe2000bf45270 */
[----:B------:R-:W-:Y:S01]  /*0cb0*/  LEA.HI R3, R3, R0, RZ, 0x7 ;  /* 0x0000000003037211 */ /* 0x000fe200078f38ff */
[----:B------:R-:W-:-:S03]  /*0cc0*/  ULEA UR6, UR8, 0xff, 0x7 ;  /* 0x000000ff08067891 */ /* 0x000fc6000f8e383f */
[----:B------:R-:W-:Y:S01]  /*0cd0*/  LOP3.LUT R3, R3, 0xffffff80, RZ, 0xc0, !PT ;  /* 0xffffff8003037812 */ /* 0x000fe200078ec0ff */
[----:B------:R-:W-:Y:S01]  /*0ce0*/  USHF.R.U32.HI UR6, URZ, 0x7, UR6 ;  /* 0x000000073f067899 */ /* 0x000fe20008011606 */
[----:B------:R-:W-:Y:S02]  /*0cf0*/  PLOP3.LUT P0, PT, PT, PT, UP2, 0x80, 0x0 ;  /* 0x000000000000781c */ /* 0x000fe40003f0f028 */
[----:B------:R-:W-:Y:S01]  /*0d00*/  IADD3 R3, -R3, R0, RZ ;  /* 0x0000000003037210 */ /* 0x000fe20007ffe1ff */
[----:B-1----:R-:W-:-:S05]  /*0d10*/  VIADD R2, R2, 0x7f ;  /* 0x0000007f02027836 */ /* 0x002fca0000000000 */
[----:B------:R-:W-:-:S04]  /*0d20*/  SHF.R.S32.HI R5, RZ, 0x1f, R2 ;  /* 0x0000001fff057819 */ /* 0x000fc80000011402 */
[----:B------:R-:W-:-:S04]  /*0d30*/  LEA.HI R5, R5, R2, RZ, 0x7 ;  /* 0x0000000205057211 */ /* 0x000fc800078f38ff */
[----:B------:R-:W-:-:S04]  /*0d40*/  SHF.R.S32.HI R5, RZ, 0x7, R5 ;  /* 0x00000007ff057819 */ /* 0x000fc80000011405 */
[----:B------:R-:W-:Y:S01]  /*0d50*/  VIMNMX R8, R5, UR6, PT ;  /* 0x0000000605087c48 */ /* 0x000fe2000bfe0100 */
[----:B------:R-:W-:Y:S06]  /*0d60*/  @!P0 BRA `(.L_x_14) ;  /* 0x0000000000048947 */ /* 0x000fec0003800000 */
[----:B------:R-:W-:Y:S01]  /*0d70*/  BPT.TRAP 0x1 ;  /* 0x000000040000795c */ /* 0x000fe20000300000 */
.L_x_14:
[----:B------:R-:W1:Y:S01]  /*0d80*/  S2UR UR6, SR_CgaCtaId ;  /* 0x00000000000679c3 */ /* 0x000e620000008800 */
[----:B------:R-:W-:Y:S01]  /*0d90*/  UMOV UR36, 0x400 ;  /* 0x0000040000247882 */ /* 0x000fe20000000000 */
[----:B------:R-:W-:Y:S01]  /*0da0*/  IMAD.U32 R6, RZ, RZ, UR4 ;  /* 0x00000004ff067e24 */ /* 0x000fe2000f8e00ff */
[----:B------:R-:W-:-:S04]  /*0db0*/  SHF.R.S32.HI R0, RZ, 0x1f, R3 ;  /* 0x0000001fff007819 */ /* 0x000fc80000011403 */
[----:B------:R-:W-:Y:S02]  /*0dc0*/  SHF.L.U32 R6, R6, 0x1f, RZ ;  /* 0x0000001f06067819 */ /* 0x000fe400000006ff */
[CC--:B------:R-:W-:Y:S02]  /*0dd0*/  LEA.HI R2, R0.reuse, R3.reuse, RZ, 0x2 ;  /* 0x0000000300027211 */ /* 0x0c0fe400078f10ff */
[----:B------:R-:W-:Y:S02]  /*0de0*/  LEA.HI R0, R0, R3, RZ, 0x5 ;  /* 0x0000000300007211 */ /* 0x000fe400078f28ff */
[--C-:B------:R-:W-:Y:S02]  /*0df0*/  SHF.R.S32.HI R4, RZ, 0x2, R2.reuse ;  /* 0x00000002ff047819 */ /* 0x100fe40000011402 */
[----:B------:R-:W-:Y:S02]  /*0e00*/  SHF.R.S32.HI R5, RZ, 0x1f, R2 ;  /* 0x0000001fff057819 */ /* 0x000fe40000011402 */
[----:B------:R-:W-:-:S02]  /*0e10*/  SHF.R.S32.HI R0, RZ, 0x5, R0 ;  /* 0x00000005ff007819 */ /* 0x000fc40000011400 */
[----:B------:R-:W-:Y:S02]  /*0e20*/  LEA.HI R5, R5, R4, RZ, 0x3 ;  /* 0x0000000405057211 */ /* 0x000fe400078f18ff */
[----:B------:R-:W-:Y:S02]  /*0e30*/  LOP3.LUT R2, R2, 0x7ffffffc, RZ, 0xc0, !PT ;  /* 0x7ffffffc02027812 */ /* 0x000fe400078ec0ff */
[----:B------:R-:W-:Y:S01]  /*0e40*/  LOP3.LUT R5, R5, 0xfffffff8, RZ, 0xc0, !PT ;  /* 0xfffffff805057812 */ /* 0x000fe200078ec0ff */
[----:B-1----:R-:W-:Y:S01]  /*0e50*/  ULEA UR36, UR6, UR36, 0x18 ;  /* 0x0000002406247291 */ /* 0x002fe2000f8ec03f */
[----:B------:R-:W-:-:S03]  /*0e60*/  IADD3 R2, R3, -R2, RZ ;  /* 0x8000000203027210 */ /* 0x000fc60007ffe0ff */
[----:B------:R-:W-:Y:S01]  /*0e70*/  ULEA UR6, UR5, UR36, 0x3 ;  /* 0x0000002405067291 */ /* 0x000fe2000f8e183f */
[----:B------:R-:W-:-:S04]  /*0e80*/  IMAD.IADD R5, R4, 0x1, -R5 ;  /* 0x0000000104057824 */ /* 0x000fc800078e0a05 */
[----:B------:R-:W-:Y:S02]  /*0e90*/  IMAD R0, R0, 0x10, R5 ;  /* 0x0000001000007824 */ /* 0x000fe400078e0205 */
[----:B------:R-:W-:Y:S02]  /*0ea0*/  IMAD.U32 R5, RZ, RZ, UR37 ;  /* 0x00000025ff057e24 */ /* 0x000fe4000f8e00ff */
[----:B------:R-:W1:Y:S02]  /*0eb0*/  SYNCS.PHASECHK.TRANS64.TRYWAIT P1, [UR6+0x18050], R6 ;  /* 0x01805006ff0075a7 */ /* 0x000e640008020146 */
[----:B-1----:R-:W-:Y:S05]  /*0ec0*/  @!P1 BRA `(.L_x_15) ;  /* 0x000000ac00d49947 */ /* 0x002fea0003800000 */
.L_x_101:
[----:B------:R-:W-:Y:S01]  /*0ed0*/  SHF.L.U32 R7, R2, 0x1, RZ ;  /* 0x0000000102077819 */ /* 0x000fe200000006ff */
[----:B------:R-:W-:Y:S01]  /*0ee0*/  IMAD R0, R5, 0x40, R0 ;  /* 0x0000004005007824 */ /* 0x000fe200078e0200 */
[----:B------:R-:W-:Y:S06]  /*0ef0*/  @!P0 BRA `(.L_x_16) ;  /* 0x0000000000048947 */ /* 0x000fec0003800000 */
[----:B------:R-:W-:Y:S01]  /*0f00*/  BPT.TRAP 0x1 ;  /* 0x000000040000795c */ /* 0x000fe20000300000 */
.L_x_16:
[----:B------:R-:W-:Y:S01]  /*0f10*/  SHF.L.U32 R9, RZ, 0x1f, RZ ;  /* 0x0000001fff097819 */ /* 0x000fe200000006ff */
[----:B------:R-:W-:Y:S01]  /*0f20*/  UIADD3 UR21, UR36, 0x18090, URZ ;  /* 0x0001809024157890 */ /* 0x000fe2000fffe03f */
[----:B------:R-:W-:Y:S02]  /*0f30*/  ISETP.NE.AND P2, PT, RZ, UR7, PT ;  /* 0x00000007ff007c0c */ /* 0x000fe4000bf45270 */
[----:B------:R-:W2:Y:S02]  /*0f40*/  SYNCS.PHASECHK.TRANS64.TRYWAIT P1, [UR36+0x18000], R9 ;  /* 0x01800009ff0075a7 */ /* 0x000ea40008020164 */
[----:B--2---:R-:W-:Y:S09]  /*0f50*/  @!P1 BRA `(.L_x_17) ;  /* 0x000000ac00c89947 */ /* 0x004ff20003800000 */
.L_x_102:
[----:B------:R-:W-:Y:S01]  /*0f60*/  ULEA UR23, UR38, UR21, 0x3 ;  /* 0x0000001526177291 */ /* 0x000fe2000f8e183f */
[----:B--2---:R-:W-:-:S04]  /*0f70*/  SEL R2, RZ, 0x1, P2 ;  /* 0x00000001ff027807 */ /* 0x004fc80001000000 */
[----:B------:R-:W-:-:S04]  /*0f80*/  SHF.L.U32 R2, R2, 0x1f, RZ ;  /* 0x0000001f02027819 */ /* 0x000fc800000006ff */
[----:B------:R-:W2:Y:S02]  /*0f90*/  SYNCS.PHASECHK.TRANS64.TRYWAIT P1, [UR23+-0x8], R2 ;  /* 0xfffff802ff0075a7 */ /* 0x000ea40008020157 */
[----:B--2---:R-:W-:Y:S05]  /*0fa0*/  @!P1 BRA `(.L_x_18) ;  /* 0x000000ac00cc9947 */ /* 0x004fea0003800000 */
.L_x_103:
[----:B------:R-:W-:Y:S01]  /*0fb0*/  USHF.R.U32.HI UR4, URZ, 0x4, UR36 ;  /* 0x000000043f047899 */ /* 0x000fe20008011624 */
[----:B------:R-:W-:Y:S01]  /*0fc0*/  WARPGROUP.ARRIVE ;  /* 0x00000000000079c5 */ /* 0x000fe20000000000 */
[----:B------:R-:W-:Y:S01]  /*0fd0*/  UIADD3 UR6, UR36, 0x4000, URZ ;  /* 0x0000400024067890 */ /* 0x000fe2000fffe03f */
[C---:B------:R-:W-:Y:S01]  /*0fe0*/  IADD3 R5, R7.reuse, 0x9, RZ ;  /* 0x0000000907057810 */ /* 0x040fe20007ffe0ff */
[----:B------:R-:W-:Y:S01]  /*0ff0*/  ULOP3.LUT UR4, UR4, 0x3fff, URZ, 0xc0, !UPT ;  /* 0x00003fff04047892 */ /* 0x000fe2000f8ec03f */
[C---:B------:R-:W-:Y:S01]  /*1000*/  ISETP.GT.AND P2, PT, R0.reuse, R7, PT ;  /* 0x000000070000720c */ /* 0x040fe20003f44270 */
[----:B------:R-:W-:Y:S01]  /*1010*/  USHF.R.U32.HI UR6, URZ, 0x4, UR6 ;  /* 0x000000043f067899 */ /* 0x000fe20008011606 */
[C---:B------:R-:W-:Y:S01]  /*1020*/  ISETP.GE.AND P4, PT, R0.reuse, R5, PT ;  /* 0x000000050000720c */ /* 0x040fe20003f86270 */
[----:B------:R-:W-:Y:S01]  /*1030*/  ULOP3.LUT UR4, UR4, 0x10000, URZ, 0xfc, !UPT ;  /* 0x0001000004047892 */ /* 0x000fe2000f8efc3f */
[C---:B------:R-:W-:Y:S01]  /*1040*/  IADD3 R5, R7.reuse, 0x19, RZ ;  /* 0x0000001907057810 */ /* 0x040fe20007ffe0ff */
[----:B------:R-:W-:Y:S01]  /*1050*/  ULOP3.LUT UR20, UR6, 0x3fff, URZ, 0xc0, !UPT ;  /* 0x00003fff06147892 */ /* 0x000fe2000f8ec03f */
[C---:B------:R-:W-:Y:S01]  /*1060*/  IADD3 R13, R7.reuse, 0x11, RZ ;  /* 0x00000011070d7810 */ /* 0x040fe20007ffe0ff */
[----:B------:R-:W-:Y:S01]  /*1070*/  ULEA UR4, UR5, UR4, 0x9 ;  /* 0x0000000405047291 */ /* 0x000fe2000f8e483f */
[C---:B-1----:R-:W-:Y:S01]  /*1080*/  VIADD R3, R7.reuse, 0x8 ;  /* 0x0000000807037836 */ /* 0x042fe20000000000 */
[----:B------:R-:W-:Y:S01]  /*1090*/  ULOP3.LUT UR22, UR20, 0x10000, URZ, 0xfc, !UPT ;  /* 0x0001000014167892 */ /* 0x000fe2000f8efc3f */
[C---:B------:R-:W-:Y:S01]  /*10a0*/  ISETP.GE.AND P1, PT, R0.reuse, R7, PT ;  /* 0x000000070000720c */ /* 0x040fe20003f26270 */
[----:B------:R-:W-:Y:S01]  /*10b0*/  UMOV UR5, 0x40000040 ;  /* 0x4000004000057882 */ /* 0x000fe20000000000 */
[----:B------:R-:W-:Y:S01]  /*10c0*/  UMOV UR11, 0x40000040 ;  /* 0x40000040000b7882 */ /* 0x000fe20000000000 */
[----:B------:R-:W-:Y:S01]  /*10d0*/  UMOV UR9, UR5 ;  /* 0x0000000500097c82 */ /* 0x000fe20008000000 */
[----:B------:R-:W-:Y:S01]  /*10e0*/  UMOV UR8, UR4 ;  /* 0x0000000400087c82 */ /* 0x000fe20008000000 */
[----:B------:R-:W-:Y:S01]  /*10f0*/  UIADD3 UR12, UR4, 0x4, URZ ;  /* 0x00000004040c7890 */ /* 0x000fe2000fffe03f */
[C---:B------:R-:W-:Y:S01]  /*1100*/  ISETP.GE.AND P5, PT, R0.reuse, R13, PT ;  /* 0x0000000d0000720c */ /* 0x040fe20003fa6270 */
[----:B------:R-:W-:Y:S01]  /*1110*/  UMOV UR10, UR22 ;  /* 0x00000016000a7c82 */ /* 0x000fe20008000000 */
[----:B------:R-:W-:Y:S01]  /*1120*/  UIADD3 UR14, UR22, 0x4, URZ ;  /* 0x00000004160e7890 */ /* 0x000fe2000fffe03f */
[----:B------:R-:W-:Y:S01]  /*1130*/  HGMMA.64x128x16.F32 R24, gdesc[UR8], RZ, !UPT, gsb0 ;  /* 0x01e00000081879f0 */ /* 0x000fe2000c0008ff */
[----:B------:R-:W-:Y:S01]  /*1140*/  UIADD3 UR8, UR4, 0x2, URZ ;  /* 0x0000000204087890 */ /* 0x000fe2000fffe03f */
[C---:B------:R-:W-:Y:S01]  /*1150*/  ISETP.GE.AND P3, PT, R0.reuse, R3, PT ;  /* 0x000000030000720c */ /* 0x040fe20003f66270 */
[----:B------:R-:W-:Y:S01]  /*1160*/  UIADD3 UR10, UR22, 0x2, URZ ;  /* 0x00000002160a7890 */ /* 0x000fe2000fffe03f */
[C---:B------:R-:W-:Y:S01]  /*1170*/  VIADD R3, R7.reuse, 0x18 ;  /* 0x0000001807037836 */ /* 0x040fe20000000000 */
[----:B------:R-:W-:Y:S01]  /*1180*/  UMOV UR9, 0x40000040 ;  /* 0x4000004000097882 */ /* 0x000fe20000000000 */
[----:B------:R-:W-:Y:S01]  /*1190*/  UMOV UR11, 0x40000040 ;  /* 0x40000040000b7882 */ /* 0x000fe20000000000 */
[----:B------:R-:W-:Y:S01]  /*11a0*/  UMOV UR13, 0x40000040 ;  /* 0x40000040000d7882 */ /* 0x000fe20000000000 */
[----:B------:R-:W-:Y:S01]  /*11b0*/  UMOV UR15, 0x40000040 ;  /* 0x40000040000f7882 */ /* 0x000fe20000000000 */
[----:B------:R-:W-:Y:S01]  /*11c0*/  UIADD3 UR16, UR4, 0x6, URZ ;  /* 0x0000000604107890 */ /* 0x000fe2000fffe03f */
[----:B------:R-:W-:Y:S01]  /*11d0*/  VIADD R11, R7, 0x10 ;  /* 0x00000010070b7836 */ /* 0x000fe20000000000 */
[----:B------:R-:W-:Y:S01]  /*11e0*/  UIADD3 UR18, UR22, 0x6, URZ ;  /* 0x0000000616127890 */ /* 0x000fe2000fffe03f */
[----:B------:R-:W-:Y:S01]  /*11f0*/  P2R R12, PR, RZ, 0x1 ;  /* 0x00000001ff0c7803 */ /* 0x000fe20000000000 */
[----:B------:R-:W-:Y:S01]  /*1200*/  UMOV UR17, 0x40000040 ;  /* 0x4000004000117882 */ /* 0x000fe20000000000 */
[----:B------:R-:W-:Y:S01]  /*1210*/  UMOV UR19, 0x40000040 ;  /* 0x4000004000137882 */ /* 0x000fe20000000000 */
[----:B------:R-:W-:Y:S01]  /*1220*/  ISETP.GE.AND P6, PT, R0, R11, PT ;  /* 0x0000000b0000720c */ /* 0x000fe20003fc6270 */
[----:B------:R-:W-:Y:S01]  /*1230*/  ULDC UR6, c[0x0][0x604] ;  /* 0x0001810000067ab9 */ /* 0x000fe20000000800 */
[----:B------:R-:W-:-:S04]  /*1240*/  USHF.L.U32 UR7, UR7, 0x3, URZ ;  /* 0x0000000307077899 */ /* 0x000fc8000800063f */
[----:B------:R-:W-:Y:S01]  /*1250*/  ULOP3.LUT UR7, UR7, 0x8, URZ, 0xc, !UPT ;  /* 0x0000000807077892 */ /* 0x000fe2000f8e0c3f */
[----:B------:R-:W-:Y:S02]  /*1260*/  WARPGROUP.DEPBAR.LE gsb0, 0x0 ;  /* 0x00008000000079c5 */ /* 0x000fe40000010000 */
[----:B------:R-:W-:-:S06]  /*1270*/  WARPGROUP.ARRIVE ;  /* 0x00000000000079c5 */ /* 0x000fcc0000000000 */
[----:B------:R-:W-:Y:S03]  /*1280*/  HGMMA.64x128x16.F32 R24, gdesc[UR8], R24, gsb0 ;  /* 0x01e00000081879f0 */ /* 0x000fe60008000818 */
[----:B------:R-:W-:Y:S02]  /*1290*/  WARPGROUP.DEPBAR.LE gsb0, 0x0 ;  /* 0x00008000000079c5 */ /* 0x000fe40000010000 */
[----:B------:R-:W-:-:S07]  /*12a0*/  WARPGROUP.ARRIVE ;  /* 0x00000000000079c5 */ /* 0x000fce0000000000 */
[----:B------:R-:W-:Y:S03]  /*12b0*/  HGMMA.64x128x16.F32 R24, gdesc[UR12], R24, gsb0 ;  /* 0x01e000000c1879f0 */ /* 0x000fe60008000818 */
[----:B------:R-:W-:Y:S02]  /*12c0*/  WARPGROUP.DEPBAR.LE gsb0, 0x0 ;  /* 0x00008000000079c5 */ /* 0x000fe40000010000 */
[----:B------:R-:W-:-:S07]  /*12d0*/  WARPGROUP.ARRIVE ;  /* 0x00000000000079c5 */ /* 0x000fce0000000000 */
[----:B------:R-:W-:Y:S03]  /*12e0*/  HGMMA.64x128x16.F32 R24, gdesc[UR16], R24, gsb0 ;  /* 0x01e00000101879f0 */ /* 0x000fe60008000818 */
[----:B------:R-:W-:Y:S02]  /*12f0*/  WARPGROUP.DEPBAR.LE gsb0, 0x0 ;  /* 0x00008000000079c5 */ /* 0x000fe40000010000 */
[----:B------:R-:W-:Y:S02]  /*1300*/  FSEL R25, R25, -INF , P2 ;  /* 0xff80000019197808 */ /* 0x000fe40001000000 */
[----:B------:R-:W-:Y:S02]  /*1310*/  FSEL R31, R31, -INF , P2 ;  /* 0xff8000001f1f7808 */ /* 0x000fe40001000000 */
[----:B------:R-:W-:Y:S02]  /*1320*/  ISETP.GE.AND P2, PT, R0, R5, PT ;  /* 0x000000050000720c */ /* 0x000fe40003f46270 */
[----:B------:R-:W-:-:S02]  /*1330*/  IADD3 R5, R7, 0x21, RZ ;  /* 0x0000002107057810 */ /* 0x000fc40007ffe0ff */
[----:B------:R-:W-:Y:S02]  /*1340*/  FSEL R29, R29, -INF , P4 ;  /* 0xff8000001d1d7808 */ /* 0x000fe40002000000 */
[----:B------:R-:W-:Y:S02]  /*1350*/  FSEL R35, R35, -INF , P4 ;  /* 0xff80000023237808 */ /* 0x000fe40002000000 */
[----:B------:R-:W-:Y:S02]  /*1360*/  ISETP.GE.AND P4, PT, R0, R5, PT ;  /* 0x000000050000720c */ /* 0x000fe40003f86270 */
[----:B------:R-:W-:Y:S02]  /*1370*/  IADD3 R5, R7, 0x29, RZ ;  /* 0x0000002907057810 */ /* 0x000fe40007ffe0ff */
[----:B------:R-:W-:Y:S02]  /*1380*/  FSEL R24, R24, -INF , P1 ;  /* 0xff80000018187808 */ /* 0x000fe40000800000 */
[----:B------:R-:W-:-:S02]  /*1390*/  FSEL R33, R33, -INF , P5 ;  /* 0xff80000021217808 */ /* 0x000fc40002800000 */
[----:B------:R-:W-:Y:S02]  /*13a0*/  FSEL R39, R39, -INF , P5 ;  /* 0xff80000027277808 */ /* 0x000fe40002800000 */
[----:B------:R-:W-:Y:S02]  /*13b0*/  ISETP.GE.AND P5, PT, R0, R5, PT ;  /* 0x000000050000720c */ /* 0x000fe40003fa6270 */
[----:B------:R-:W-:Y:S02]  /*13c0*/  FSEL R28, R28, -INF , P3 ;  /* 0xff8000001c1c7808 */ /* 0x000fe40001800000 */
[----:B------:R-:W-:Y:S02]  /*13d0*/  FMNMX R5, R24, R25, !PT ;  /* 0x0000001918057209 */ /* 0x000fe40007800000 */
[----:B------:R-:W-:Y:S02]  /*13e0*/  FSEL R30, R30, -INF , P1 ;  /* 0xff8000001e1e7808 */ /* 0x000fe40000800000 */
[----:B------:R-:W-:Y:S01]  /*13f0*/  ISETP.GE.AND P1, PT, R0, R3, PT ;  /* 0x000000030000720c */ /* 0x000fe20003f26270 */
[----:B------:R-:W-:Y:S01]  /*1400*/  VIADD R3, R7, 0x20 ;  /* 0x0000002007037836 */ /* 0x000fe20000000000 */
[----:B------:R-:W-:-:S02]  /*1410*/  FMNMX R2, R28, R5, !PT ;  /* 0x000000051c027209 */ /* 0x000fc40007800000 */
[----:B------:R-:W-:Y:S02]  /*1420*/  FSEL R34, R34, -INF , P3 ;  /* 0xff80000022227808 */ /* 0x000fe40001800000 */
[----:B------:R-:W-:Y:S02]  /*1430*/  FSEL R32, R32, -INF , P6 ;  /* 0xff80000020207808 */ /* 0x000fe40003000000 */
[----:B------:R-:W-:Y:S02]  /*1440*/  FMNMX R5, R29, R2, !PT ;  /* 0x000000021d057209 */ /* 0x000fe40007800000 */
[----:B------:R-:W-:Y:S01]  /*1450*/  ISETP.GE.AND P3, PT, R0, R3, PT ;  /* 0x000000030000720c */ /* 0x000fe20003f66270 */
[----:B------:R-:W-:Y:S01]  /*1460*/  VIADD R3, R7, 0x28 ;  /* 0x0000002807037836 */ /* 0x000fe20000000000 */
[----:B------:R-:W-:Y:S02]  /*1470*/  FMNMX R2, R32, R5, !PT ;  /* 0x0000000520027209 */ /* 0x000fe40007800000 */
[----:B------:R-:W-:-:S02]  /*1480*/  FSEL R38, R38, -INF , P6 ;  /* 0xff80000026267808 */ /* 0x000fc40003000000 */
[----:B------:R-:W-:Y:S01]  /*1490*/  ISETP.GE.AND P6, PT, R0, R3, PT ;  /* 0x000000030000720c */ /* 0x000fe20003fc6270 */
[----:B------:R-:W-:Y:S01]  /*14a0*/  VIADD R3, R7, 0x30 ;  /* 0x0000003007037836 */ /* 0x000fe20000000000 */
[----:B------:R-:W-:Y:S02]  /*14b0*/  FSEL R36, R36, -INF , P1 ;  /* 0xff80000024247808 */ /* 0x000fe40000800000 */
[----:B------:R-:W-:Y:S02]  /*14c0*/  FMNMX R5, R33, R2, !PT ;  /* 0x0000000221057209 */ /* 0x000fe40007800000 */
[----:B------:R-:W-:Y:S02]  /*14d0*/  FSEL R42, R42, -INF , P1 ;  /* 0xff8000002a2a7808 */ /* 0x000fe40000800000 */
[----:B------:R-:W-:Y:S02]  /*14e0*/  FSEL R37, R37, -INF , P2 ;  /* 0xff80000025257808 */ /* 0x000fe40001000000 */
[----:B------:R-:W-:-:S02]  /*14f0*/  FMNMX R2, R36, R5, !PT ;  /* 0x0000000524027209 */ /* 0x000fc40007800000 */
[----:B------:R-:W-:Y:S02]  /*1500*/  ISETP.GE.AND P1, PT, R0, R3, PT ;  /* 0x000000030000720c */ /* 0x000fe40003f26270 */
[----:B------:R-:W-:Y:S02]  /*1510*/  IADD3 R3, R7, 0x31, RZ ;  /* 0x0000003107037810 */ /* 0x000fe40007ffe0ff */
[----:B------:R-:W-:Y:S02]  /*1520*/  FSEL R40, R40, -INF , P3 ;  /* 0xff80000028287808 */ /* 0x000fe40001800000 */
[----:B------:R-:W-:Y:S02]  /*1530*/  FMNMX R5, R37, R2, !PT ;  /* 0x0000000225057209 */ /* 0x000fe40007800000 */
[----:B------:R-:W-:Y:S02]  /*1540*/  FSEL R43, R43, -INF , P2 ;  /* 0xff8000002b2b7808 */ /* 0x000fe40001000000 */
[----:B------:R-:W-:Y:S01]  /*1550*/  ISETP.GE.AND P2, PT, R0, R3, PT ;  /* 0x000000030000720c */ /* 0x000fe20003f46270 */
[----:B------:R-:W-:Y:S01]  /*1560*/  VIADD R3, R7, 0x38 ;  /* 0x0000003807037836 */ /* 0x000fe20000000000 */
[----:B------:R-:W-:-:S02]  /*1570*/  FSEL R41, R41, -INF , P4 ;  /* 0xff80000029297808 */ /* 0x000fc40002000000 */
[----:B------:R-:W-:Y:S02]  /*1580*/  FMNMX R2, R40, R5, !PT ;  /* 0x0000000528027209 */ /* 0x000fe40007800000 */
[----:B------:R-:W-:Y:S02]  /*1590*/  FSEL R46, R46, -INF , P3 ;  /* 0xff8000002e2e7808 */ /* 0x000fe40001800000 */
[----:B------:R-:W-:Y:S02]  /*15a0*/  ISETP.GE.AND P3, PT, R0, R3, PT ;  /* 0x000000030000720c */ /* 0x000fe40003f66270 */
[----:B------:R-:W-:Y:S02]  /*15b0*/  FSEL R44, R44, -INF , P6 ;  /* 0xff8000002c2c7808 */ /* 0x000fe40003000000 */
[----:B------:R-:W-:Y:S02]  /*15c0*/  FMNMX R5, R41, R2, !PT ;  /* 0x0000000229057209 */ /* 0x000fe40007800000 */
[----:B------:R-:W-:-:S02]  /*15d0*/  IADD3 R3, R7, 0x39, RZ ;  /* 0x0000003907037810 */ /* 0x000fc40007ffe0ff */
[----:B------:R-:W-:Y:S02]  /*15e0*/  FSEL R47, R47, -INF , P4 ;  /* 0xff8000002f2f7808 */ /* 0x000fe40002000000 */
[----:B------:R-:W-:Y:S02]  /*15f0*/  FSEL R45, R45, -INF , P5 ;  /* 0xff8000002d2d7808 */ /* 0x000fe40002800000 */
[----:B------:R-:W-:Y:S02]  /*1600*/  FMNMX R2, R44, R5, !PT ;  /* 0x000000052c027209 */ /* 0x000fe40007800000 */
[----:B------:R-:W-:Y:S01]  /*1610*/  ISETP.GE.AND P4, PT, R0, R3, PT ;  /* 0x000000030000720c */ /* 0x000fe20003f86270 */
[----:B------:R-:W-:Y:S01]  /*1620*/  VIADD R3, R7, 0x40 ;  /* 0x0000004007037836 */ /* 0x000fe20000000000 */
[----:B------:R-:W-:Y:S02]  /*1630*/  FSEL R48, R48, -INF , P1 ;  /* 0xff80000030307808 */ /* 0x000fe40000800000 */
[----:B------:R-:W-:-:S02]  /*1640*/  FMNMX R5, R45, R2, !PT ;  /* 0x000000022d057209 */ /* 0x000fc40007800000 */
[----:B------:R-:W-:Y:S02]  /*1650*/  FSEL R50, R50, -INF , P6 ;  /* 0xff80000032327808 */ /* 0x000fe40003000000 */
[----:B------:R-:W-:Y:S02]  /*1660*/  ISETP.GE.AND P6, PT, R0, R3, PT ;  /* 0x000000030000720c */ /* 0x000fe40003fc6270 */
[----:B------:R-:W-:Y:S02]  /*1670*/  IADD3 R3, R7, 0x41, RZ ;  /* 0x0000004107037810 */ /* 0x000fe40007ffe0ff */
[----:B------:R-:W-:Y:S02]  /*1680*/  FSEL R49, R49, -INF , P2 ;  /* 0xff80000031317808 */ /* 0x000fe40001000000 */
[----:B------:R-:W-:Y:S02]  /*1690*/  FMNMX R2, R48, R5, !PT ;  /* 0x0000000530027209 */ /* 0x000fe40007800000 */
[----:B------:R-:W-:-:S02]  /*16a0*/  FSEL R51, R51, -INF , P5 ;  /* 0xff80000033337808 */ /* 0x000fc40002800000 */
[----:B------:R-:W-:Y:S01]  /*16b0*/  ISETP.GE.AND P5, PT, R0, R3, PT ;  /* 0x000000030000720c */ /* 0x000fe20003fa6270 */
[----:B------:R-:W-:Y:S01]  /*16c0*/  VIADD R3, R7, 0x48 ;  /* 0x0000004807037836 */ /* 0x000fe20000000000 */
[----:B------:R-:W-:Y:S02]  /*16d0*/  FSEL R52, R52, -INF , P3 ;  /* 0xff80000034347808 */ /* 0x000fe40001800000 */
[----:B------:R-:W-:Y:S02]  /*16e0*/  FMNMX R5, R49, R2, !PT ;  /* 0x0000000231057209 */ /* 0x000fe40007800000 */
[----:B------:R-:W-:Y:S02]  /*16f0*/  FSEL R53, R53, -INF , P4 ;  /* 0xff80000035357808 */ /* 0x000fe40002000000 */
[----:B------:R-:W-:Y:S02]  /*1700*/  FMNMX R2, R52, R5, !PT ;  /* 0x0000000534027209 */ /* 0x000fe40007800000 */
[----:B------:R-:W-:-:S02]  /*1710*/  FSEL R54, R54, -INF , P1 ;  /* 0xff80000036367808 */ /* 0x000fc40000800000 */
[----:B------:R-:W-:Y:S02]  /*1720*/  ISETP.GE.AND P1, PT, R0, R3, PT ;  /* 0x000000030000720c */ /* 0x000fe40003f26270 */
[----:B------:R-:W-:Y:S02]  /*1730*/  IADD3 R3, R7, 0x49, RZ ;  /* 0x0000004907037810 */ /* 0x000fe40007ffe0ff */
[----:B------:R-:W-:Y:S02]  /*1740*/  FSEL R56, R56, -INF , P6 ;  /* 0xff80000038387808 */ /* 0x000fe40003000000 */
[----:B------:R-:W-:Y:S02]  /*1750*/  FMNMX R11, R53, R2, !PT ;  /* 0x00000002350b7209 */ /* 0x000fe40007800000 */
[----:B------:R-:W-:Y:S02]  /*1760*/  IADD3 R5, R7, 0x59, RZ ;  /* 0x0000005907057810 */ /* 0x000fe40007ffe0ff */
[----:B------:R-:W-:-:S02]  /*1770*/  FSEL R55, R55, -INF , P2 ;  /* 0xff80000037377808 */ /* 0x000fc40001000000 */
[----:B------:R-:W-:Y:S01]  /*1780*/  ISETP.GE.AND P2, PT, R0, R3, PT ;  /* 0x000000030000720c */ /* 0x000fe20003f46270 */
[----:B------:R-:W-:Y:S01]  /*1790*/  VIADD R3, R7, 0x50 ;  /* 0x0000005007037836 */ /* 0x000fe20000000000 */
[----:B------:R-:W-:Y:S02]  /*17a0*/  FSEL R57, R57, -INF , P5 ;  /* 0xff80000039397808 */ /* 0x000fe40002800000 */
[----:B------:R-:W-:Y:S02]  /*17b0*/  FMNMX R2, R56, R11, !PT ;  /* 0x0000000b38027209 */ /* 0x000fe40007800000 */
[----:B------:R-:W-:Y:S01]  /*17c0*/  ISETP.GE.AND P0, PT, R0, R5, PT ;  /* 0x000000050000720c */ /* 0x000fe20003f06270 */
[----:B------:R-:W-:Y:S01]  /*17d0*/  VIADD R5, R7, 0x60 ;  /* 0x0000006007057836 */ /* 0x000fe20000000000 */
[----:B------:R-:W-:Y:S02]  /*17e0*/  FSEL R58, R58, -INF , P3 ;  /* 0xff8000003a3a7808 */ /* 0x000fe40001800000 */
[----:B------:R-:W-:-:S02]  /*17f0*/  FSEL R60, R60, -INF , P1 ;  /* 0xff8000003c3c7808 */ /* 0x000fc40000800000 */
[----:B------:R-:W-:Y:S02]  /*1800*/  FMNMX R11, R57, R2, !PT ;  /* 0x00000002390b7209 */ /* 0x000fe40007800000 */
[----:B------:R-:W-:Y:S02]  /*1810*/  ISETP.GE.AND P3, PT, R0, R3, PT ;  /* 0x000000030000720c */ /* 0x000fe40003f66270 */
[C---:B------:R-:W-:Y:S02]  /*1820*/  IADD3 R3, R7.reuse, 0x51, RZ ;  /* 0x0000005107037810 */ /* 0x040fe40007ffe0ff */
[----:B------:R-:W-:Y:S02]  /*1830*/  FSEL R66, R66, -INF , P1 ;  /* 0xff80000042427808 */ /* 0x000fe40000800000 */
[----:B------:R-:W-:Y:S02]  /*1840*/  ISETP.GE.AND P1, PT, R0, R5, PT ;  /* 0x000000050000720c */ /* 0x000fe40003f26270 */
[----:B------:R-:W-:-:S02]  /*1850*/  IADD3 R5, R7, 0x61, RZ ;  /* 0x0000006107057810 */ /* 0x000fc40007ffe0ff */
[----:B------:R-:W-:Y:S02]  /*1860*/  FSEL R61, R61, -INF , P2 ;  /* 0xff8000003d3d7808 */ /* 0x000fe40001000000 */
[----:B------:R-:W-:Y:S02]  /*1870*/  FMNMX R2, R60, R11, !PT ;  /* 0x0000000b3c027209 */ /* 0x000fe40007800000 */
[----:B------:R-:W-:Y:S02]  /*1880*/  FSEL R59, R59, -INF , P4 ;  /* 0xff8000003b3b7808 */ /* 0x000fe40002000000 */
[C---:B------:R-:W-:Y:S01]  /*1890*/  ISETP.GE.AND P4, PT, R0.reuse, R3, PT ;  /* 0x000000030000720c */ /* 0x040fe20003f86270 */
[----:B------:R-:W-:Y:S01]  /*18a0*/  VIADD R3, R7, 0x58 ;  /* 0x0000005807037836 */ /* 0x000fe20000000000 */
        /* <DEDUP_REMOVED lines=9> */
[----:B------:R-:W-:-:S02]  /*1940*/  FSEL R70, R70, -INF , P3 ;  /* 0xff80000046467808 */ /* 0x000fc40001800000 */
        /* <DEDUP_REMOVED lines=10> */
[----:B------:R-:W-:Y:S02]  /*19f0*/  FSEL R84, R84, -INF , P4 ;  /* 0xff80000054547808 */ /* 0x000fe40002000000 */
[----:B------:R-:W-:Y:S02]  /*1a00*/  FMNMX R11, R69, R2, !PT ;  /* 0x00000002450b7209 */ /* 0x000fe40007800000 */
[----:B------:R-:W-:Y:S02]  /*1a10*/  ISETP.GE.AND P4, PT, R0, R5, PT ;  /* 0x000000050000720c */ /* 0x000fe40003f86270 */
[----:B------:R-:W-:-:S02]  /*1a20*/  IADD3 R5, R7, 0x69, RZ ;  /* 0x0000006907057810 */ /* 0x000fc40007ffe0ff */
[----:B------:R-:W-:Y:S02]  /*1a30*/  FSEL R73, R73, -INF , P2 ;  /* 0xff80000049497808 */ /* 0x000fe40001000000 */
[----:B------:R-:W-:Y:S02]  /*1a40*/  FMNMX R2, R72, R11, !PT ;  /* 0x0000000b48027209 */ /* 0x000fe40007800000 */
[----:B------:R-:W-:Y:S02]  /*1a50*/  FSEL R85, R85, -INF , P4 ;  /* 0xff80000055557808 */ /* 0x000fe40002000000 */
[----:B------:R-:W-:Y:S01]  /*1a60*/  ISETP.GE.AND P4, PT, R0, R5, PT ;  /* 0x000000050000720c */ /* 0x000fe20003f86270 */
[----:B------:R-:W-:Y:S01]  /*1a70*/  VIADD R5, R7, 0x70 ;  /* 0x0000007007057836 */ /* 0x000fe20000000000 */
[----:B------:R-:W-:Y:S02]  /*1a80*/  FSEL R76, R76, -INF , P3 ;  /* 0xff8000004c4c7808 */ /* 0x000fe40001800000 */
[----:B------:R-:W-:-:S02]  /*1a90*/  FMNMX R13, R73, R2, !PT ;  /* 0x00000002490d7209 */ /* 0x000fc40007800000 */
[----:B------:R-:W-:Y:S02]  /*1aa0*/  FSEL R63, R63, -INF , P5 ;  /* 0xff8000003f3f7808 */ /* 0x000fe40002800000 */
[----:B------:R-:W-:Y:S02]  /*1ab0*/  IADD3 R11, R7, 0x71, RZ ;  /* 0x00000071070b7810 */ /* 0x000fe40007ffe0ff */
[----:B------:R-:W-:Y:S02]  /*1ac0*/  FSEL R77, R77, -INF , P4 ;  /* 0xff8000004d4d7808 */ /* 0x000fe40002000000 */
[----:B------:R-:W-:Y:S02]  /*1ad0*/  FMNMX R2, R76, R13, !PT ;  /* 0x0000000d4c027209 */ /* 0x000fe40007800000 */
[----:B------:R-:W-:Y:S02]  /*1ae0*/  ISETP.GE.AND P5, PT, R0, R5, PT ;  /* 0x000000050000720c */ /* 0x000fe40003fa6270 */
[----:B------:R-:W-:-:S02]  /*1af0*/  FMNMX R5, R77, R2, !PT ;  /* 0x000000024d057209 */ /* 0x000fc40007800000 */
[----:B------:R-:W-:Y:S02]  /*1b00*/  FSEL R80, R80, -INF , P5 ;  /* 0xff80000050507808 */ /* 0x000fe40002800000 */
[----:B------:R-:W-:Y:S02]  /*1b10*/  ISETP.GE.AND P6, PT, R0, R11, PT ;  /* 0x0000000b0000720c */ /* 0x000fe40003fc6270 */
[----:B------:R-:W-:Y:S02]  /*1b20*/  FMNMX R2, R80, R5, !PT ;  /* 0x0000000550027209 */ /* 0x000fe40007800000 */
[----:B------:R-:W-:Y:S02]  /*1b30*/  FSEL R81, R81, -INF , P6 ;  /* 0xff80000051517808 */ /* 0x000fe40003000000 */
[----:B------:R-:W-:Y:S02]  /*1b40*/  P2R R6, PR, RZ, 0x2 ;  /* 0x00000002ff067803 */ /* 0x000fe40000000000 */
[----:B------:R-:W-:-:S02]  /*1b50*/  FMNMX R5, R81, R2, !PT ;  /* 0x0000000251057209 */ /* 0x000fc40007800000 */
[----:B------:R-:W-:Y:S02]  /*1b60*/  P2R R10, PR, RZ, 0x1 ;  /* 0x00000001ff0a7803 */ /* 0x000fe40000000000 */
[----:B------:R-:W-:Y:S02]  /*1b70*/  FMNMX R2, R84, R5, !PT ;  /* 0x0000000554027209 */ /* 0x000fe40007800000 */
[----:B------:R-:W-:Y:S02]  /*1b80*/  ISETP.GE.AND P0, PT, R0, R3, PT ;  /* 0x000000030000720c */ /* 0x000fe40003f06270 */
[----:B------:R-:W-:Y:S02]  /*1b90*/  FMNMX R2, R85, R2, !PT ;  /* 0x0000000255027209 */ /* 0x000fe40007800000 */
[----:B------:R-:W-:Y:S02]  /*1ba0*/  FSEL R82, R82, -INF , P3 ;  /* 0xff80000052527808 */ /* 0x000fe40001800000 */
[----:B------:R-:W-:Y:S01]  /*1bb0*/  FSEL R83, R83, -INF , P4 ;  /* 0xff80000053537808 */ /* 0x000fe20002000000 */
[----:B------:R-:W1:Y:S01]  /*1bc0*/  SHFL.BFLY PT, R5, R2, 0x1, 0x1f ;  /* 0x0c201f0002057f89 */ /* 0x000e6200000e0000 */
[----:B------:R-:W-:-:S02]  /*1bd0*/  FSEL R74, R74, -INF , P0 ;  /* 0xff8000004a4a7808 */ /* 0x000fc40000000000 */
[----:B------:R-:W-:Y:S02]  /*1be0*/  ISETP.NE.AND P0, PT, R10, RZ, PT ;  /* 0x000000ff0a00720c */ /* 0x000fe40003f05270 */
[----:B------:R-:W-:Y:S02]  /*1bf0*/  FSEL R79, R79, -INF , P2 ;  /* 0xff8000004f4f7808 */ /* 0x000fe40001000000 */
[----:B------:R-:W-:Y:S02]  /*1c00*/  FSEL R87, R87, -INF , P6 ;  /* 0xff80000057577808 */ /* 0x000fe40003000000 */
[----:B------:R-:W-:Y:S02]  /*1c10*/  FSEL R86, R86, -INF , P5 ;  /* 0xff80000056567808 */ /* 0x000fe40002800000 */
[----:B------:R-:W-:Y:S02]  /*1c20*/  FSEL R75, R75, -INF , P0 ;  /* 0xff8000004b4b7808 */ /* 0x000fe40000000000 */
[----:B------:R-:W-:-:S02]  /*1c30*/  ISETP.NE.AND P0, PT, R12, RZ, PT ;  /* 0x000000ff0c00720c */ /* 0x000fc40003f05270 */
[----:B-1----:R-:W-:Y:S01]  /*1c40*/  FMNMX R4, R2, R5, !PT ;  /* 0x0000000502047209 */ /* 0x002fe20007800000 */
[----:B------:R-:W-:-:S04]  /*1c50*/  VIADD R2, R0, 0x8 ;  /* 0x0000000800027836 */ /* 0x000fc80000000000 */
[----:B------:R-:W1:Y:S01]  /*1c60*/  SHFL.BFLY PT, R5, R4, 0x2, 0x1f ;  /* 0x0c401f0004057f89 */ /* 0x000e6200000e0000 */
[CC--:B------:R-:W-:Y:S02]  /*1c70*/  ISETP.GE.AND P3, PT, R2.reuse, R7.reuse, PT ;  /* 0x000000070200720c */ /* 0x0c0fe40003f66270 */
[----:B------:R-:W-:Y:S02]  /*1c80*/  ISETP.GT.AND P4, PT, R2, R7, PT ;  /* 0x000000070200720c */ /* 0x000fe40003f84270 */
[----:B-1----:R-:W-:Y:S02]  /*1c90*/  FMNMX R5, R4, R5, !PT ;  /* 0x0000000504057209 */ /* 0x002fe40007800000 */
[----:B------:R-:W-:Y:S02]  /*1ca0*/  FSEL R4, R27, -INF , P4 ;  /* 0xff8000001b047808 */ /* 0x000fe40002000000 */
[----:B------:R-:W-:-:S04]  /*1cb0*/  FSETP.NEU.AND P1, PT, R5, -INF , PT ;  /* 0xff8000000500780b */ /* 0x000fc80003f2d000 */
[----:B------:R-:W-:Y:S02]  /*1cc0*/  FSEL R3, R5, RZ, P1 ;  /* 0x000000ff05037208 */ /* 0x000fe40000800000 */
[----:B------:R-:W-:-:S03]  /*1cd0*/  ISETP.NE.AND P1, PT, R6, RZ, PT ;  /* 0x000000ff0600720c */ /* 0x000fc60003f25270 */
[----:B------:R-:W-:Y:S01]  /*1ce0*/  FMUL R16, R3, UR6 ;  /* 0x0000000603107c20 */ /* 0x000fe20008400000 */
[----:B------:R-:W-:Y:S02]  /*1cf0*/  FSEL R78, R78, -INF , P1 ;  /* 0xff8000004e4e7808 */ /* 0x000fe40000800000 */
[----:B------:R-:W-:Y:S01]  /*1d00*/  FSEL R3, R26, -INF , P3 ;  /* 0xff8000001a037808 */ /* 0x000fe20001800000 */
[--C-:B------:R-:W-:Y:S01]  /*1d10*/  FFMA R24, R24, UR6, -R16.reuse ;  /* 0x0000000618187c23 */ /* 0x100fe20008000810 */
[--C-:B------:R-:W-:Y:S01]  /*1d20*/  FFMA R11, R25, UR6, -R16.reuse ;  /* 0x00000006190b7c23 */ /* 0x100fe20008000810 */
[--C-:B------:R-:W-:Y:S01]  /*1d30*/  FFMA R10, R36, UR6, -R16.reuse ;  /* 0x00000006240a7c23 */ /* 0x100fe20008000810 */
[----:B------:R-:W-:Y:S01]  /*1d40*/  FMNMX R13, R3, R4, !PT ;  /* 0x00000004030d7209 */ /* 0x000fe20007800000 */
[--C-:B------:R-:W-:Y:S01]  /*1d50*/  FFMA R28, R28, UR6, -R16.reuse ;  /* 0x000000061c1c7c23 */ /* 0x100fe20008000810 */
[----:B------:R-:W-:Y:S01]  /*1d60*/  FSETP.GEU.AND P1, PT, R24, -126, PT ;  /* 0xc2fc00001800780b */ /* 0x000fe20003f2e000 */
        /* <DEDUP_REMOVED lines=12> */
[----:B------:R-:W-:Y:S01]  /*1e30*/  @!P1 FMUL R24, R24, 0.5 ;  /* 0x3f00000018189820 */ /* 0x000fe20000400000 */
[----:B------:R-:W-:Y:S01]  /*1e40*/  FMNMX R15, R35, R6, !PT ;  /* 0x00000006230f7209 */ /* 0x000fe20007800000 */
[--C-:B------:R-:W-:Y:S01]  /*1e50*/  FFMA R41, R41, UR6, -R16.reuse ;  /* 0x0000000629297c23 */ /* 0x100fe20008000810 */
[----:B------:R-:W-:Y:S01]  /*1e60*/  FSETP.GEU.AND P6, PT, R33, -126, PT ;  /* 0xc2fc00002100780b */ /* 0x000fe20003fce000 */
[----:B------:R-:W-:Y:S01]  /*1e70*/  @!P2 FMUL R11, R11, 0.5 ;  /* 0x3f0000000b0ba820 */ /* 0x000fe20000400000 */
[----:B------:R-:W-:Y:S01]  /*1e80*/  FMNMX R6, R38, R15, !PT ;  /* 0x0000000f26067209 */ /* 0x000fe20007800000 */
[----:B------:R-:W1:Y:S01]  /*1e90*/  MUFU.EX2 R24, R24 ;  /* 0x0000001800187308 */ /* 0x000e620000000800 */
[----:B------:R-:W-:Y:S01]  /*1ea0*/  FSETP.GEU.AND P5, PT, R32, -126, PT ;  /* 0xc2fc00002000780b */ /* 0x000fe20003fae000 */
[----:B------:R-:W-:Y:S01]  /*1eb0*/  @!P3 FMUL R28, R28, 0.5 ;  /* 0x3f0000001c1cb820 */ /* 0x000fe20000400000 */
[----:B------:R-:W-:Y:S01]  /*1ec0*/  FMNMX R17, R39, R6, !PT ;  /* 0x0000000627117209 */ /* 0x000fe20007800000 */
[--C-:B------:R-:W-:Y:S01]  /*1ed0*/  FFMA R45, R45, UR6, -R16.reuse ;  /* 0x000000062d2d7c23 */ /* 0x100fe20008000810 */
[--C-:B------:R-:W-:Y:S01]  /*1ee0*/  FFMA R49, R49, UR6, -R16.reuse ;  /* 0x0000000631317c23 */ /* 0x100fe20008000810 */
[----:B------:R-:W-:Y:S01]  /*1ef0*/  @!P4 FMUL R29, R29, 0.5 ;  /* 0x3f0000001d1dc820 */ /* 0x000fe20000400000 */
[----:B------:R-:W-:Y:S01]  /*1f00*/  FMNMX R6, R42, R17, !PT ;  /* 0x000000112a067209 */ /* 0x000fe20007800000 */
[----:B------:R-:W2:Y:S01]  /*1f10*/  MUFU.EX2 R11, R11 ;  /* 0x0000000b000b7308 */ /* 0x000ea20000000800 */
[--C-:B------:R-:W-:Y:S01]  /*1f20*/  FFMA R14, R52, UR6, -R16.reuse ;  /* 0x00000006340e7c23 */ /* 0x100fe20008000810 */
[----:B------:R-:W-:Y:S01]  /*1f30*/  @!P6 FMUL R33, R33, 0.5 ;  /* 0x3f0000002121e820 */ /* 0x000fe20000400000 */
[----:B------:R-:W-:Y:S01]  /*1f40*/  FMNMX R17, R43, R6, !PT ;  /* 0x000000062b117209 */ /* 0x000fe20007800000 */
[--C-:B------:R-:W-:Y:S01]  /*1f50*/  FFMA R53, R53, UR6, -R16.reuse ;  /* 0x0000000635357c23 */ /* 0x100fe20008000810 */
[--C-:B------:R-:W-:Y:S01]  /*1f60*/  FFMA R12, R44, UR6, -R16.reuse ;  /* 0x000000062c0c7c23 */ /* 0x100fe20008000810 */
[----:B------:R-:W-:Y:S01]  /*1f70*/  @!P5 FMUL R32, R32, 0.5 ;  /* 0x3f0000002020d820 */ /* 0x000fe20000400000 */
[----:B------:R-:W-:Y:S01]  /*1f80*/  FMNMX R6, R46, R17, !PT ;  /* 0x000000112e067209 */ /* 0x000fe20007800000 */
[----:B------:R-:W3:Y:S01]  /*1f90*/  MUFU.EX2 R26, R28 ;  /* 0x0000001c001a7308 */ /* 0x000ee20000000800 */
[----:B-1----:R-:W-:Y:S01]  /*1fa0*/  @!P1 FMUL R24, R24, R24 ;  /* 0x0000001818189220 */ /* 0x002fe20000400000 */
[----:B------:R-:W-:Y:S01]  /*1fb0*/  FSETP.GEU.AND P1, PT, R10, -126, PT ;  /* 0xc2fc00000a00780b */ /* 0x000fe20003f2e000 */
[--C-:B------:R-:W-:Y:S01]  /*1fc0*/  FFMA R60, R60, UR6, -R16.reuse ;  /* 0x000000063c3c7c23 */ /* 0x100fe20008000810 */
[----:B------:R-:W-:Y:S01]  /*1fd0*/  FMNMX R19, R47, R6, !PT ;  /* 0x000000062f137209 */ /* 0x000fe20007800000 */
[--C-:B------:R-:W-:Y:S01]  /*1fe0*/  FFMA R61, R61, UR6, -R16.reuse ;  /* 0x000000063d3d7c23 */ /* 0x100fe20008000810 */
[--C-:B------:R-:W-:Y:S01]  /*1ff0*/  FFMA R65, R65, UR6, -R16.reuse ;  /* 0x0000000641417c23 */ /* 0x100fe20008000810 */
[--C-:B------:R-:W-:Y:S01]  /*2000*/  FFMA R64, R64, UR6, -R16.reuse ;  /* 0x0000000640407c23 */ /* 0x100fe20008000810 */
[----:B------:R-:W-:Y:S01]  /*2010*/  FMNMX R6, R50, R19, !PT ;  /* 0x0000001332067209 */ /* 0x000fe20007800000 */
[----:B------:R-:W1:Y:S01]  /*2020*/  MUFU.EX2 R13, R29 ;  /* 0x0000001d000d7308 */ /* 0x000e620000000800 */
[----:B--2---:R-:W-:Y:S01]  /*2030*/  @!P2 FMUL R11, R11, R11 ;  /* 0x0000000b0b0ba220 */ /* 0x004fe20000400000 */
[----:B------:R-:W-:Y:S01]  /*2040*/  FSETP.GEU.AND P2, PT, R37, -126, PT ;  /* 0xc2fc00002500780b */ /* 0x000fe20003f4e000 */
[--C-:B------:R-:W-:Y:S01]  /*2050*/  FFMA R72, R72, UR6, -R16.reuse ;  /* 0x0000000648487c23 */ /* 0x100fe20008000810 */
[----:B------:R-:W-:Y:S01]  /*2060*/  FMNMX R19, R51, R6, !PT ;  /* 0x0000000633137209 */ /* 0x000fe20007800000 */
[--C-:B------:R-:W-:Y:S01]  /*2070*/  FFMA R56, R56, UR6, -R16.reuse ;  /* 0x0000000638387c23 */ /* 0x100fe20008000810 */
[----:B------:R-:W-:Y:S01]  /*2080*/  @!P1 FMUL R10, R10, 0.5 ;  /* 0x3f0000000a0a9820 */ /* 0x000fe20000400000 */
[--C-:B------:R-:W-:Y:S01]  /*2090*/  FFMA R69, R69, UR6, -R16.reuse ;  /* 0x0000000645457c23 */ /* 0x100fe20008000810 */
[----:B------:R-:W-:Y:S01]  /*20a0*/  FMNMX R6, R54, R19, !PT ;  /* 0x0000001336067209 */ /* 0x000fe20007800000 */
[----:B------:R-:W2:Y:S01]  /*20b0*/  MUFU.EX2 R15, R33 ;  /* 0x00000021000f7308 */ /* 0x000ea20000000800 */
[----:B---3--:R-:W-:Y:S01]  /*20c0*/  @!P3 FMUL R26, R26, R26 ;  /* 0x0000001a1a1ab220 */ /* 0x008fe20000400000 */
[----:B------:R-:W-:Y:S01]  /*20d0*/  FSETP.GEU.AND P3, PT, R40, -126, PT ;  /* 0xc2fc00002800780b */ /* 0x000fe20003f6e000 */
[--C-:B------:R-:W-:Y:S01]  /*20e0*/  FFMA R73, R73, UR6, -R16.reuse ;  /* 0x0000000649497c23 */ /* 0x100fe20008000810 */
[----:B------:R-:W-:Y:S01]  /*20f0*/  FMNMX R21, R55, R6, !PT ;  /* 0x0000000637157209 */ /* 0x000fe20007800000 */
[--C-:B------:R-:W-:Y:S01]  /*2100*/  FFMA R77, R77, UR6, -R16.reuse ;  /* 0x000000064d4d7c23 */ /* 0x100fe20008000810 */
[----:B------:R-:W-:Y:S01]  /*2110*/  @!P2 FMUL R37, R37, 0.5 ;  /* 0x3f0000002525a820 */ /* 0x000fe20000400000 */
[--C-:B------:R-:W-:Y:S01]  /*2120*/  FFMA R76, R76, UR6, -R16.reuse ;  /* 0x000000064c4c7c23 */ /* 0x100fe20008000810 */
[----:B------:R-:W3:Y:S01]  /*2130*/  MUFU.EX2 R10, R10 ;  /* 0x0000000a000a7308 */ /* 0x000ee20000000800 */
[----:B------:R-:W-:Y:S01]  /*2140*/  FMNMX R6, R58, R21, !PT ;  /* 0x000000153a067209 */ /* 0x000fe20007800000 */
[----:B-1----:R-:W-:Y:S01]  /*2150*/  @!P4 FMUL R13, R13, R13 ;  /* 0x0000000d0d0dc220 */ /* 0x002fe20000400000 */
[----:B------:R-:W-:Y:S01]  /*2160*/  FSETP.GEU.AND P4, PT, R41, -126, PT ;  /* 0xc2fc00002900780b */ /* 0x000fe20003f8e000 */
[--C-:B------:R-:W-:Y:S01]  /*2170*/  FFMA R81, R81, UR6, -R16.reuse ;  /* 0x0000000651517c23 */ /* 0x100fe20008000810 */
[----:B------:R-:W-:Y:S01]  /*2180*/  FMNMX R21, R59, R6, !PT ;  /* 0x000000063b157209 */ /* 0x000fe20007800000 */
[--C-:B------:R-:W-:Y:S01]  /*2190*/  FFMA R68, R68, UR6, -R16.reuse ;  /* 0x0000000644447c23 */ /* 0x100fe20008000810 */
[----:B------:R-:W-:Y:S01]  /*21a0*/  @!P3 FMUL R40, R40, 0.5 ;  /* 0x3f0000002828b820 */ /* 0x000fe20000400000 */
[----:B------:R-:W1:Y:S01]  /*21b0*/  MUFU.EX2 R17, R37 ;  /* 0x0000002500117308 */ /* 0x000e620000000800 */
[----:B------:R-:W-:Y:S01]  /*21c0*/  FMNMX R6, R62, R21, !PT ;  /* 0x000000153e067209 */ /* 0x000fe20007800000 */
[----:B--2---:R-:W-:Y:S01]  /*21d0*/  @!P6 FMUL R15, R15, R15 ;  /* 0x0000000f0f0fe220 */ /* 0x004fe20000400000 */
[----:B------:R-:W-:Y:S01]  /*21e0*/  FSETP.GEU.AND P6, PT, R45, -126, PT ;  /* 0xc2fc00002d00780b */ /* 0x000fe20003fce000 */
[--C-:B------:R-:W-:Y:S01]  /*21f0*/  FFMA R80, R80, UR6, -R16.reuse ;  /* 0x0000000650507c23 */ /* 0x100fe20008000810 */
[----:B------:R-:W-:Y:S01]  /*2200*/  FMNMX R23, R63, R6, !PT ;  /* 0x000000063f177209 */ /* 0x000fe20007800000 */
[----:B------:R-:W-:-:S02]  /*2210*/  FFMA R84, R84, UR6, -R16 ;  /* 0x0000000654547c23 */ /* 0x000fc40008000810 */
[----:B------:R-:W-:Y:S01]  /*2220*/  @!P4 FMUL R41, R41, 0.5 ;  /* 0x3f0000002929c820 */ /* 0x000fe20000400000 */
[----:B---3--:R-:W-:Y:S01]  /*2230*/  @!P1 FMUL R10, R10, R10 ;  /* 0x0000000a0a0a9220 */ /* 0x008fe20000400000 */
[----:B------:R-:W-:Y:S01]  /*2240*/  FSETP.GEU.AND P1, PT, R36, -126, PT ;  /* 0xc2fc00002400780b */ /* 0x000fe20003f2e000 */
[----:B------:R-:W2:Y:S01]  /*2250*/  MUFU.EX2 R28, R32 ;  /* 0x00000020001c7308 */ /* 0x000ea20000000800 */
[----:B------:R-:W-:-:S04]  /*2260*/  FMNMX R6, R66, R23, !PT ;  /* 0x0000001742067209 */ /* 0x000fc80007800000 */
[----:B------:R-:W-:Y:S01]  /*2270*/  FMNMX R23, R67, R6, !PT ;  /* 0x0000000643177209 */ /* 0x000fe20007800000 */
[----:B------:R-:W-:Y:S01]  /*2280*/  @!P6 FMUL R45, R45, 0.5 ;  /* 0x3f0000002d2de820 */ /* 0x000fe20000400000 */
[----:B-1----:R-:W-:Y:S01]  /*2290*/  @!P2 FMUL R17, R17, R17 ;  /* 0x000000111111a220 */ /* 0x002fe20000400000 */
[----:B------:R1:W3:Y:S01]  /*22a0*/  MUFU.EX2 R32, R40 ;  /* 0x0000002800207308 */ /* 0x0002e20000000800 */
[----:B------:R-:W-:Y:S02]  /*22b0*/  FMNMX R6, R70, R23, !PT ;  /* 0x0000001746067209 */ /* 0x000fe40007800000 */
[----:B------:R-:W-:Y:S01]  /*22c0*/  FSETP.GEU.AND P2, PT, R49, -126, PT ;  /* 0xc2fc00003100780b */ /* 0x000fe20003f4e000 */
[----:B------:R-:W-:Y:S01]  /*22d0*/  @!P1 FMUL R36, R36, 0.5 ;  /* 0x3f00000024249820 */ /* 0x000fe20000400000 */
[----:B------:R-:W-:-:S03]  /*22e0*/  FMNMX R25, R71, R6, !PT ;  /* 0x0000000647197209 */ /* 0x000fc60007800000 */
[----:B------:R-:W4:Y:S01]  /*22f0*/  MUFU.EX2 R19, R41 ;  /* 0x0000002900137308 */ /* 0x000f220000000800 */
[----:B------:R-:W-:Y:S01]  /*2300*/  FMNMX R6, R74, R25, !PT ;  /* 0x000000194a067209 */ /* 0x000fe20007800000 */
[----:B--2---:R-:W-:Y:S01]  /*2310*/  @!P5 FMUL R28, R28, R28 ;  /* 0x0000001c1c1cd220 */ /* 0x004fe20000400000 */
[----:B------:R-:W-:Y:S01]  /*2320*/  FSETP.GEU.AND P5, PT, R12, -126, PT ;  /* 0xc2fc00000c00780b */ /* 0x000fe20003fae000 */
[--C-:B-1----:R-:W-:Y:S01]  /*2330*/  FFMA R40, R57, UR6, -R16.reuse ;  /* 0x0000000639287c23 */ /* 0x102fe20008000810 */
[----:B------:R-:W-:Y:S01]  /*2340*/  FMNMX R25, R75, R6, !PT ;  /* 0x000000064b197209 */ /* 0x000fe20007800000 */
[----:B------:R-:W-:Y:S02]  /*2350*/  FFMA R16, R85, UR6, -R16 ;  /* 0x0000000655107c23 */ /* 0x000fe40008000810 */
[----:B------:R-:W1:Y:S01]  /*2360*/  MUFU.EX2 R36, R36 ;  /* 0x0000002400247308 */ /* 0x000e620000000800 */
[----:B------:R-:W-:Y:S01]  /*2370*/  FMNMX R6, R78, R25, !PT ;  /* 0x000000194e067209 */ /* 0x000fe20007800000 */
[----:B---3--:R-:W-:Y:S01]  /*2380*/  @!P3 FMUL R32, R32, R32 ;  /* 0x000000202020b220 */ /* 0x008fe20000400000 */
[----:B------:R-:W-:Y:S01]  /*2390*/  FSETP.GEU.AND P3, PT, R14, -126, PT ;  /* 0xc2fc00000e00780b */ /* 0x000fe20003f6e000 */
[----:B------:R-:W-:Y:S01]  /*23a0*/  @!P2 FMUL R49, R49, 0.5 ;  /* 0x3f0000003131a820 */ /* 0x000fe20000400000 */
[----:B------:R-:W-:-:S03]  /*23b0*/  FMNMX R27, R79, R6, !PT ;  /* 0x000000064f1b7209 */ /* 0x000fc60007800000 */
[----:B------:R-:W2:Y:S01]  /*23c0*/  MUFU.EX2 R21, R45 ;  /* 0x0000002d00157308 */ /* 0x000ea20000000800 */
[----:B----4-:R-:W-:Y:S01]  /*23d0*/  @!P4 FMUL R19, R19, R19 ;  /* 0x000000131313c220 */ /* 0x010fe20000400000 */
[----:B------:R-:W-:Y:S01]  /*23e0*/  FSETP.GEU.AND P4, PT, R53, -126, PT ;  /* 0xc2fc00003500780b */ /* 0x000fe20003f8e000 */
[----:B------:R-:W-:Y:S01]  /*23f0*/  @!P5 FMUL R12, R12, 0.5 ;  /* 0x3f0000000c0cd820 */ /* 0x000fe20000400000 */
[----:B------:R-:W-:-:S04]  /*2400*/  FMNMX R6, R82, R27, !PT ;  /* 0x0000001b52067209 */ /* 0x000fc80007800000 */
[----:B------:R-:W-:Y:S01]  /*2410*/  FMNMX R29, R83, R6, !PT ;  /* 0x00000006531d7209 */ /* 0x000fe20007800000 */
[----:B-1----:R-:W-:Y:S01]  /*2420*/  @!P1 FMUL R36, R36, R36 ;  /* 0x0000002424249220 */ /* 0x002fe20000400000 */
[----:B------:R-:W-:Y:S01]  /*2430*/  FSETP.GEU.AND P1, PT, R60, -126, PT ;  /* 0xc2fc00003c00780b */ /* 0x000fe20003f2e000 */
[----:B------:R-:W-:Y:S01]  /*2440*/  @!P3 FMUL R14, R14, 0.5 ;  /* 0x3f0000000e0eb820 */ /* 0x000fe20000400000 */
[----:B------:R-:W-:Y:S01]  /*2450*/  FMNMX R6, R86, R29, !PT ;  /* 0x0000001d56067209 */ /* 0x000fe20007800000 */
[----:B------:R-:W1:Y:S02]  /*2460*/  MUFU.EX2 R23, R49 ;  /* 0x0000003100177308 */ /* 0x000e640000000800 */
[----:B------:R-:W-:Y:S01]  /*2470*/  @!P4 FMUL R53, R53, 0.5 ;  /* 0x3f0000003535c820 */ /* 0x000fe20000400000 */
[----:B------:R-:W-:Y:S01]  /*2480*/  FMNMX R6, R87, R6, !PT ;  /* 0x0000000657067209 */ /* 0x000fe20007800000 */
[----:B--2---:R-:W-:Y:S01]  /*2490*/  @!P6 FMUL R21, R21, R21 ;  /* 0x000000151515e220 */ /* 0x004fe20000400000 */
[----:B------:R-:W-:-:S03]  /*24a0*/  FSETP.GEU.AND P6, PT, R40, -126, PT ;  /* 0xc2fc00002800780b */ /* 0x000fc60003fce000 */
[----:B------:R-:W2:Y:S01]  /*24b0*/  MUFU.EX2 R25, R53 ;  /* 0x0000003500197308 */ /* 0x000ea20000000800 */
[----:B------:R-:W3:Y:S01]  /*24c0*/  SHFL.BFLY PT, R33, R6, 0x1, 0x1f ;  /* 0x0c201f0006217f89 */ /* 0x000ee200000e0000 */
[----:B------:R-:W-:-:S06]  /*24d0*/  @!P1 FMUL R60, R60, 0.5 ;  /* 0x3f0000003c3c9820 */ /* 0x000fcc0000400000 */
[----:B------:R-:W4:Y:S01]  /*24e0*/  MUFU.EX2 R14, R14 ;  /* 0x0000000e000e7308 */ /* 0x000f220000000800 */
[----:B-1----:R-:W-:Y:S01]  /*24f0*/  @!P2 FMUL R23, R23, R23 ;  /* 0x000000171717a220 */ /* 0x002fe20000400000 */
[----:B------:R-:W-:Y:S01]  /*2500*/  @!P6 FMUL R40, R40, 0.5 ;  /* 0x3f0000002828e820 */ /* 0x000fe20000400000 */
[----:B------:R-:W-:-:S05]  /*2510*/  FSETP.GEU.AND P2, PT, R61, -126, PT ;  /* 0xc2fc00003d00780b */ /* 0x000fca0003f4e000 */
[----:B------:R-:W1:Y:S01]  /*2520*/  MUFU.EX2 R29, R60 ;  /* 0x0000003c001d7308 */ /* 0x000e620000000800 */
[----:B--2---:R-:W-:Y:S01]  /*2530*/  @!P4 FMUL R25, R25, R25 ;  /* 0x000000191919c220 */ /* 0x004fe20000400000 */
[----:B------:R-:W-:-:S06]  /*2540*/  FSETP.GEU.AND P4, PT, R65, -126, PT ;  /* 0xc2fc00004100780b */ /* 0x000fcc0003f8e000 */
[----:B------:R-:W2:Y:S01]  /*2550*/  MUFU.EX2 R12, R12 ;  /* 0x0000000c000c7308 */ /* 0x000ea20000000800 */
[----:B----4-:R-:W-:Y:S01]  /*2560*/  @!P3 FMUL R14, R14, R14 ;  /* 0x0000000e0e0eb220 */ /* 0x010fe20000400000 */
[----:B------:R-:W-:Y:S01]  /*2570*/  FSETP.GEU.AND P3, PT, R64, -126, PT ;  /* 0xc2fc00004000780b */ /* 0x000fe20003f6e000 */
[----:B------:R-:W-:Y:S01]  /*2580*/  @!P2 FMUL R61, R61, 0.5 ;  /* 0x3f0000003d3da820 */ /* 0x000fe20000400000 */
[----:B---3--:R-:W-:-:S03]  /*2590*/  FMNMX R6, R6, R33, !PT ;  /* 0x0000002106067209 */ /* 0x008fc60007800000 */
[----:B------:R-:W-:Y:S01]  /*25a0*/  @!P4 FMUL R65, R65, 0.5 ;  /* 0x3f0000004141c820 */ /* 0x000fe20000400000 */
[----:B------:R-:W3:Y:S01]  /*25b0*/  MUFU.EX2 R40, R40 ;  /* 0x0000002800287308 */ /* 0x000ee20000000800 */
[----:B-1----:R-:W-:Y:S01]  /*25c0*/  @!P1 FMUL R29, R29, R29 ;  /* 0x0000001d1d1d9220 */ /* 0x002fe20000400000 */
[----:B------:R-:W-:Y:S01]  /*25d0*/  FSETP.GEU.AND P1, PT, R72, -126, PT ;  /* 0xc2fc00004800780b */ /* 0x000fe20003f2e000 */
[----:B------:R-:W1:Y:S04]  /*25e0*/  SHFL.BFLY PT, R33, R6, 0x2, 0x1f ;  /* 0x0c401f0006217f89 */ /* 0x000e6800000e0000 */
[----:B------:R-:W-:Y:S01]  /*25f0*/  @!P3 FMUL R64, R64, 0.5 ;  /* 0x3f0000004040b820 */ /* 0x000fe20000400000 */
[----:B------:R-:W4:Y:S01]  /*2600*/  MUFU.EX2 R18, R61 ;  /* 0x0000003d00127308 */ /* 0x000f220000000800 */
[----:B--2---:R-:W-:Y:S01]  /*2610*/  @!P5 FMUL R12, R12, R12 ;  /* 0x0000000c0c0cd220 */ /* 0x004fe20000400000 */
[----:B------:R-:W-:-:S05]  /*2620*/  FSETP.GEU.AND P5, PT, R56, -126, PT ;  /* 0xc2fc00003800780b */ /* 0x000fca0003fae000 */
[----:B------:R-:W-:Y:S01]  /*2630*/  @!P1 FMUL R72, R72, 0.5 ;  /* 0x3f00000048489820 */ /* 0x000fe20000400000 */
[----:B------:R-:W2:Y:S01]  /*2640*/  MUFU.EX2 R44, R65 ;  /* 0x00000041002c7308 */ /* 0x000ea20000000800 */
[----:B---3--:R-:W-:Y:S01]  /*2650*/  @!P6 FMUL R40, R40, R40 ;  /* 0x000000282828e220 */ /* 0x008fe20000400000 */
[----:B------:R-:W-:-:S05]  /*2660*/  FSETP.GEU.AND P6, PT, R69, -126, PT ;  /* 0xc2fc00004500780b */ /* 0x000fca0003fce000 */
[----:B------:R-:W-:Y:S01]  /*2670*/  @!P5 FMUL R56, R56, 0.5 ;  /* 0x3f0000003838d820 */ /* 0x000fe20000400000 */
[----:B------:R-:W3:Y:S01]  /*2680*/  MUFU.EX2 R37, R64 ;  /* 0x0000004000257308 */ /* 0x000ee20000000800 */
[----:B----4-:R-:W-:Y:S01]  /*2690*/  @!P2 FMUL R18, R18, R18 ;  /* 0x000000121212a220 */ /* 0x010fe20000400000 */
[----:B------:R-:W-:Y:S02]  /*26a0*/  FSETP.GEU.AND P2, PT, R73, -126, PT ;  /* 0xc2fc00004900780b */ /* 0x000fe40003f4e000 */
[----:B-1----:R-:W-:-:S03]  /*26b0*/  FMNMX R6, R6, R33, !PT ;  /* 0x0000002106067209 */ /* 0x002fc60007800000 */
[----:B------:R-:W-:Y:S01]  /*26c0*/  @!P6 FMUL R69, R69, 0.5 ;  /* 0x3f0000004545e820 */ /* 0x000fe20000400000 */
[----:B------:R-:W1:Y:S01]  /*26d0*/  MUFU.EX2 R45, R72 ;  /* 0x00000048002d7308 */ /* 0x000e620000000800 */
        /* <DEDUP_REMOVED lines=8> */
[----:B-1----:R-:W-:Y:S01]  /*2760*/  @!P1 FMUL R45, R45, R45 ;  /* 0x0000002d2d2d9220 */ /* 0x002fe20000400000 */
[----:B------:R-:W-:-:S05]  /*2770*/  FSETP.GEU.AND P1, PT, R81, -126, PT ;  /* 0xc2fc00005100780b */ /* 0x000fca0003f2e000 */
[----:B------:R-:W-:Y:S01]  /*2780*/  @!P3 FMUL R76, R76, 0.5 ;  /* 0x3f0000004c4cb820 */ /* 0x000fe20000400000 */
[----:B------:R-:W1:Y:S01]  /*2790*/  MUFU.EX2 R48, R73 ;  /* 0x0000004900307308 */ /* 0x000e620000000800 */
[----:B--2---:R-:W-:Y:S01]  /*27a0*/  @!P5 FMUL R27, R27, R27 ;  /* 0x0000001b1b1bd220 */ /* 0x004fe20000400000 */
[----:B------:R-:W-:-:S05]  /*27b0*/  FSETP.GEU.AND P5, PT, R68, -126, PT ;  /* 0xc2fc00004400780b */ /* 0x000fca0003fae000 */
[----:B------:R-:W-:Y:S01]  /*27c0*/  @!P1 FMUL R81, R81, 0.5 ;  /* 0x3f00000051519820 */ /* 0x000fe20000400000 */
[----:B------:R-:W2:Y:S01]  /*27d0*/  MUFU.EX2 R22, R77 ;  /* 0x0000004d00167308 */ /* 0x000ea20000000800 */
[----:B---3--:R-:W-:Y:S01]  /*27e0*/  @!P6 FMUL R20, R20, R20 ;  /* 0x000000141414e220 */ /* 0x008fe20000400000 */
[----:B------:R-:W-:-:S04]  /*27f0*/  FSETP.NEU.AND P6, PT, R6, -INF , PT ;  /* 0xff8000000600780b */ /* 0x000fc80003fcd000 */
[----:B------:R-:W-:Y:S01]  /*2800*/  FSEL R52, R6, RZ, P6 ;  /* 0x000000ff06347208 */ /* 0x000fe20003000000 */
[----:B------:R-:W-:Y:S01]  /*2810*/  @!P5 FMUL R68, R68, 0.5 ;  /* 0x3f0000004444d820 */ /* 0x000fe20000400000 */
[----:B------:R-:W3:Y:S01]  /*2820*/  MUFU.EX2 R49, R76 ;  /* 0x0000004c00317308 */ /* 0x000ee20000000800 */
[----:B-1----:R-:W-:Y:S01]  /*2830*/  @!P2 FMUL R48, R48, R48 ;  /* 0x000000303030a220 */ /* 0x002fe20000400000 */
[----:B------:R-:W-:Y:S01]  /*2840*/  FSETP.GEU.AND P2, PT, R16, -126, PT ;  /* 0xc2fc00001000780b */ /* 0x000fe20003f4e000 */
[----:B------:R-:W-:Y:S01]  /*2850*/  FMUL R56, R52, UR6 ;  /* 0x0000000634387c20 */ /* 0x000fe20008400000 */
[----:B------:R-:W-:-:S03]  /*2860*/  FSETP.GEU.AND P6, PT, R84, -126, PT ;  /* 0xc2fc00005400780b */ /* 0x000fc60003fce000 */
[--C-:B------:R-:W-:Y:S01]  /*2870*/  FFMA R4, R4, UR6, -R56.reuse ;  /* 0x0000000604047c23 */ /* 0x100fe20008000838 */
[----:B------:R-:W1:Y:S01]  /*2880*/  MUFU.EX2 R52, R81 ;  /* 0x0000005100347308 */ /* 0x000e620000000800 */
[--C-:B------:R-:W-:Y:S01]  /*2890*/  FFMA R3, R3, UR6, -R56.reuse ;  /* 0x0000000603037c23 */ /* 0x100fe20008000838 */
[--C-:B------:R-:W-:Y:S01]  /*28a0*/  FFMA R57, R31, UR6, -R56.reuse ;  /* 0x000000061f397c23 */ /* 0x100fe20008000838 */
[----:B--2---:R-:W-:Y:S01]  /*28b0*/  @!P4 FMUL R22, R22, R22 ;  /* 0x000000161616c220 */ /* 0x004fe20000400000 */
[----:B------:R-:W-:Y:S01]  /*28c0*/  FSETP.GEU.AND P4, PT, R4, -126, PT ;  /* 0xc2fc00000400780b */ /* 0x000fe20003f8e000 */
[--C-:B------:R-:W-:Y:S01]  /*28d0*/  FFMA R61, R35, UR6, -R56.reuse ;  /* 0x00000006233d7c23 */ /* 0x100fe20008000838 */
[--C-:B------:R-:W-:Y:S01]  /*28e0*/  FFMA R38, R38, UR6, -R56.reuse ;  /* 0x0000000626267c23 */ /* 0x100fe20008000838 */
[----:B------:R-:W-:Y:S01]  /*28f0*/  @!P2 FMUL R16, R16, 0.5 ;  /* 0x3f0000001010a820 */ /* 0x000fe20000400000 */
[----:B------:R-:W2:Y:S01]  /*2900*/  MUFU.EX2 R41, R68 ;  /* 0x0000004400297308 */ /* 0x000ea20000000800 */
[----:B---3--:R-:W-:Y:S01]  /*2910*/  @!P3 FMUL R49, R49, R49 ;  /* 0x000000313131b220 */ /* 0x008fe20000400000 */
[----:B------:R-:W-:Y:S01]  /*2920*/  FSETP.GEU.AND P3, PT, R3, -126, PT ;  /* 0xc2fc00000300780b */ /* 0x000fe20003f6e000 */
[----:B------:R-:W-:Y:S01]  /*2930*/  @!P6 FMUL R84, R84, 0.5 ;  /* 0x3f0000005454e820 */ /* 0x000fe20000400000 */
[--C-:B------:R-:W-:Y:S01]  /*2940*/  FFMA R34, R34, UR6, -R56.reuse ;  /* 0x0000000622227c23 */ /* 0x100fe20008000838 */
[--C-:B------:R-:W-:Y:S01]  /*2950*/  FFMA R30, R30, UR6, -R56.reuse ;  /* 0x000000061e1e7c23 */ /* 0x100fe20008000838 */
[--C-:B------:R-:W-:Y:S01]  /*2960*/  FFMA R50, R50, UR6, -R56.reuse ;  /* 0x0000000632327c23 */ /* 0x100fe20008000838 */
[--C-:B------:R-:W-:Y:S01]  /*2970*/  FFMA R46, R46, UR6, -R56.reuse ;  /* 0x000000062e2e7c23 */ /* 0x100fe20008000838 */
[----:B------:R-:W3:Y:S01]  /*2980*/  MUFU.EX2 R16, R16 ;  /* 0x0000001000107308 */ /* 0x000ee20000000800 */
[----:B-1----:R-:W-:Y:S01]  /*2990*/  @!P1 FMUL R52, R52, R52 ;  /* 0x0000003434349220 */ /* 0x002fe20000400000 */
[----:B------:R-:W-:Y:S01]  /*29a0*/  FSETP.GEU.AND P1, PT, R57, -126, PT ;  /* 0xc2fc00003900780b */ /* 0x000fe20003f2e000 */
[----:B------:R-:W-:Y:S01]  /*29b0*/  @!P4 FMUL R4, R4, 0.5 ;  /* 0x3f0000000404c820 */ /* 0x000fe20000400000 */
[--C-:B------:R-:W-:Y:S01]  /*29c0*/  FFMA R42, R42, UR6, -R56.reuse ;  /* 0x000000062a2a7c23 */ /* 0x100fe20008000838 */
[--C-:B------:R-:W-:Y:S01]  /*29d0*/  FFMA R63, R63, UR6, -R56.reuse ;  /* 0x000000063f3f7c23 */ /* 0x100fe20008000838 */
[--C-:B------:R-:W-:Y:S01]  /*29e0*/  FFMA R67, R67, UR6, -R56.reuse ;  /* 0x0000000643437c23 */ /* 0x100fe20008000838 */
[----:B------:R-:W-:Y:S01]  /*29f0*/  @!P3 FMUL R3, R3, 0.5 ;  /* 0x3f0000000303b820 */ /* 0x000fe20000400000 */
[----:B------:R1:W4:Y:S01]  /*2a00*/  MUFU.EX2 R60, R4 ;  /* 0x00000004003c7308 */ /* 0x0003220000000800 */
[----:B--2---:R-:W-:Y:S01]  /*2a10*/  @!P5 FMUL R41, R41, R41 ;  /* 0x000000292929d220 */ /* 0x004fe20000400000 */
[----:B------:R-:W-:Y:S01]  /*2a20*/  FSETP.GEU.AND P5, PT, R80, -126, PT ;  /* 0xc2fc00005000780b */ /* 0x000fe20003fae000 */
[--C-:B------:R-:W-:Y:S01]  /*2a30*/  FFMA R54, R54, UR6, -R56.reuse ;  /* 0x0000000636367c23 */ /* 0x100fe20008000838 */
[--C-:B------:R-:W-:Y:S01]  /*2a40*/  FFMA R59, R59, UR6, -R56.reuse ;  /* 0x000000063b3b7c23 */ /* 0x100fe20008000838 */
[--C-:B------:R-:W-:Y:S01]  /*2a50*/  FFMA R75, R75, UR6, -R56.reuse ;  /* 0x000000064b4b7c23 */ /* 0x100fe20008000838 */
[--C-:B------:R-:W-:Y:S01]  /*2a60*/  FFMA R83, R83, UR6, -R56.reuse ;  /* 0x0000000653537c23 */ /* 0x100fe20008000838 */
[----:B------:R-:W-:Y:S01]  /*2a70*/  @!P1 FMUL R57, R57, 0.5 ;  /* 0x3f00000039399820 */ /* 0x000fe20000400000 */
[----:B------:R2:W5:Y:S01]  /*2a80*/  MUFU.EX2 R31, R3 ;  /* 0x00000003001f7308 */ /* 0x0005620000000800 */
[--C-:B-1----:R-:W-:Y:S01]  /*2a90*/  FFMA R4, R43, UR6, -R56.reuse ;  /* 0x000000062b047c23 */ /* 0x102fe20008000838 */
[----:B---3--:R-:W-:Y:S01]  /*2aa0*/  @!P2 FMUL R16, R16, R16 ;  /* 0x000000101010a220 */ /* 0x008fe20000400000 */
[----:B------:R-:W-:Y:S01]  /*2ab0*/  FSETP.GEU.AND P2, PT, R61, -126, PT ;  /* 0xc2fc00003d00780b */ /* 0x000fe20003f4e000 */
[--C-:B------:R-:W-:Y:S01]  /*2ac0*/  FFMA R78, R78, UR6, -R56.reuse ;  /* 0x000000064e4e7c23 */ /* 0x100fe20008000838 */
[--C-:B------:R-:W-:Y:S01]  /*2ad0*/  FFMA R86, R86, UR6, -R56.reuse ;  /* 0x0000000656567c23 */ /* 0x100fe20008000838 */
[--C-:B------:R-:W-:Y:S01]  /*2ae0*/  FFMA R71, R71, UR6, -R56.reuse ;  /* 0x0000000647477c23 */ /* 0x100fe20008000838 */
[----:B------:R-:W-:Y:S01]  /*2af0*/  @!P5 FMUL R80, R80, 0.5 ;  /* 0x3f0000005050d820 */ /* 0x000fe20000400000 */
[----:B------:R-:W1:Y:S01]  /*2b00*/  MUFU.EX2 R64, R57 ;  /* 0x0000003900407308 */ /* 0x000e620000000800 */
[--C-:B--2---:R-:W-:Y:S01]  /*2b10*/  FFMA R3, R39, UR6, -R56.reuse ;  /* 0x0000000627037c23 */ /* 0x104fe20008000838 */
[----:B----4-:R-:W-:Y:S01]  /*2b20*/  @!P4 FMUL R60, R60, R60 ;  /* 0x0000003c3c3cc220 */ /* 0x010fe20000400000 */
[----:B------:R-:W-:Y:S01]  /*2b30*/  FFMA R79, R79, UR6, -R56 ;  /* 0x000000064f4f7c23 */ /* 0x000fe20008000838 */
[----:B------:R-:W-:-:S02]  /*2b40*/  FADD R65, R23, R52 ;  /* 0x0000003417417221 */ /* 0x000fc40000000000 */
[----:B------:R-:W-:Y:S02]  /*2b50*/  FSETP.GEU.AND P4, PT, R3, -126, PT ;  /* 0xc2fc00000300780b */ /* 0x000fe40003f8e000 */
[----:B------:R-:W2:Y:S01]  /*2b60*/  MUFU.EX2 R53, R84 ;  /* 0x0000005400357308 */ /* 0x000ea20000000800 */
[----:B-----5:R-:W-:Y:S01]  /*2b70*/  @!P3 FMUL R31, R31, R31 ;  /* 0x0000001f1f1fb220 */ /* 0x020fe20000400000 */
[----:B------:R-:W-:Y:S01]  /*2b80*/  FSETP.GEU.AND P3, PT, R38, -126, PT ;  /* 0xc2fc00002600780b */ /* 0x000fe20003f6e000 */
[----:B------:R-:W-:-:S05]  /*2b90*/  @!P2 FMUL R61, R61, 0.5 ;  /* 0x3f0000003d3da820 */ /* 0x000fca0000400000 */
[----:B------:R-:W3:Y:S01]  /*2ba0*/  MUFU.EX2 R33, R80 ;  /* 0x0000005000217308 */ /* 0x000ee20000000800 */
[----:B-1----:R-:W-:Y:S01]  /*2bb0*/  @!P1 FMUL R64, R64, R64 ;  /* 0x0000004040409220 */ /* 0x002fe20000400000 */
[----:B------:R-:W-:Y:S01]  /*2bc0*/  FSETP.GEU.AND P1, PT, R4, -126, PT ;  /* 0xc2fc00000400780b */ /* 0x000fe20003f2e000 */
[----:B------:R-:W-:-:S04]  /*2bd0*/  @!P4 FMUL R3, R3, 0.5 ;  /* 0x3f0000000303c820 */ /* 0x000fc80000400000 */
[----:B------:R-:W-:Y:S01]  /*2be0*/  @!P3 FMUL R38, R38, 0.5 ;  /* 0x3f0000002626b820 */ /* 0x000fe20000400000 */
[----:B------:R1:W4:Y:S01]  /*2bf0*/  MUFU.EX2 R68, R61 ;  /* 0x0000003d00447308 */ /* 0x0003220000000800 */
[----:B--2---:R-:W-:Y:S01]  /*2c00*/  @!P6 FMUL R53, R53, R53 ;  /* 0x000000353535e220 */ /* 0x004fe20000400000 */
[----:B------:R-:W-:-:S05]  /*2c10*/  FSETP.GEU.AND P6, PT, R34, -126, PT ;  /* 0xc2fc00002200780b */ /* 0x000fca0003fce000 */
[----:B------:R-:W-:Y:S01]  /*2c20*/  @!P1 FMUL R4, R4, 0.5 ;  /* 0x3f00000004049820 */ /* 0x000fe20000400000 */
[----:B------:R2:W5:Y:S01]  /*2c30*/  MUFU.EX2 R72, R3 ;  /* 0x0000000300487308 */ /* 0x0005620000000800 */
[----:B---3--:R-:W-:Y:S01]  /*2c40*/  @!P5 FMUL R33, R33, R33 ;  /* 0x000000212121d220 */ /* 0x008fe20000400000 */
[----:B------:R-:W-:-:S03]  /*2c50*/  FSETP.GEU.AND P5, PT, R30, -126, PT ;  /* 0xc2fc00001e00780b */ /* 0x000fc60003fae000 */
[----:B-1----:R-:W-:Y:S01]  /*2c60*/  FADD R61, R36, R33 ;  /* 0x00000021243d7221 */ /* 0x002fe20000000000 */
[----:B------:R-:W-:Y:S01]  /*2c70*/  F2FP.F16.F32.PACK_AB R52, R52, R33 ;  /* 0x000000213434723e */ /* 0x000fe200000000ff */
[----:B------:R-:W-:Y:S01]  /*2c80*/  @!P6 FMUL R34, R34, 0.5 ;  /* 0x3f0000002222e820 */ /* 0x000fe20000400000 */
[----:B------:R-:W1:Y:S01]  /*2c90*/  MUFU.EX2 R43, R38 ;  /* 0x00000026002b7308 */ /* 0x000e620000000800 */
[----:B--2---:R-:W-:Y:S01]  /*2ca0*/  FFMA R3, R51, UR6, -R56 ;  /* 0x0000000633037c23 */ /* 0x004fe20008000838 */
[----:B----4-:R-:W-:Y:S01]  /*2cb0*/  @!P2 FMUL R68, R68, R68 ;  /* 0x000000444444a220 */ /* 0x010fe20000400000 */
[----:B------:R-:W-:-:S04]  /*2cc0*/  F2FP.F16.F32.PACK_AB R36, R23, R36 ;  /* 0x000000241724723e */ /* 0x000fc800000000ff */
[----:B------:R-:W-:Y:S01]  /*2cd0*/  @!P5 FMUL R30, R30, 0.5 ;  /* 0x3f0000001e1ed820 */ /* 0x000fe20000400000 */
[----:B------:R2:W3:Y:S01]  /*2ce0*/  MUFU.EX2 R76, R4 ;  /* 0x00000004004c7308 */ /* 0x0004e20000000800 */
[----:B-----5:R-:W-:Y:S01]  /*2cf0*/  @!P4 FMUL R72, R72, R72 ;  /* 0x000000484848c220 */ /* 0x020fe20000400000 */
[----:B------:R-:W-:-:S06]  /*2d00*/  FSETP.GEU.AND P4, PT, R3, -126, PT ;  /* 0xc2fc00000300780b */ /* 0x000fcc0003f8e000 */
[----:B------:R4:W5:Y:S01]  /*2d10*/  MUFU.EX2 R39, R34 ;  /* 0x0000002200277308 */ /* 0x0009620000000800 */
[----:B--2---:R-:W-:Y:S01]  /*2d20*/  FFMA R4, R55, UR6, -R56 ;  /* 0x0000000637047c23 */ /* 0x004fe20008000838 */
[----:B-1----:R-:W-:Y:S01]  /*2d30*/  @!P3 FMUL R43, R43, R43 ;  /* 0x0000002b2b2bb220 */ /* 0x002fe20000400000 */
[----:B------:R-:W-:-:S04]  /*2d40*/  FSETP.GEU.AND P3, PT, R50, -126, PT ;  /* 0xc2fc00003200780b */ /* 0x000fc80003f6e000 */
[----:B------:R-:W-:Y:S01]  /*2d50*/  @!P4 FMUL R3, R3, 0.5 ;  /* 0x3f0000000303c820 */ /* 0x000fe20000400000 */
[----:B------:R1:W2:Y:S01]  /*2d60*/  MUFU.EX2 R35, R30 ;  /* 0x0000001e00237308 */ /* 0x0002a20000000800 */
[----:B---3--:R-:W-:Y:S01]  /*2d70*/  @!P1 FMUL R76, R76, R76 ;  /* 0x0000004c4c4c9220 */ /* 0x008fe20000400000 */
[----:B------:R-:W-:Y:S01]  /*2d80*/  FSETP.GEU.AND P1, PT, R4, -126, PT ;  /* 0xc2fc00000400780b */ /* 0x000fe20003f2e000 */
[----:B----4-:R-:W-:-:S05]  /*2d90*/  FFMA R34, R58, UR6, -R56 ;  /* 0x000000063a227c23 */ /* 0x010fca0008000838 */
[----:B------:R-:W-:Y:S01]  /*2da0*/  @!P3 FMUL R50, R50, 0.5 ;  /* 0x3f0000003232b820 */ /* 0x000fe20000400000 */
[----:B-1----:R-:W-:Y:S01]  /*2db0*/  FFMA R30, R47, UR6, -R56 ;  /* 0x000000062f1e7c23 */ /* 0x002fe20008000838 */
[----:B-----5:R-:W-:Y:S01]  /*2dc0*/  @!P6 FMUL R39, R39, R39 ;  /* 0x000000272727e220 */ /* 0x020fe20000400000 */
[----:B------:R-:W-:Y:S01]  /*2dd0*/  FSETP.GEU.AND P6, PT, R46, -126, PT ;  /* 0xc2fc00002e00780b */ /* 0x000fe20003fce000 */
[----:B------:R1:W3:Y:S02]  /*2de0*/  MUFU.EX2 R58, R3 ;  /* 0x00000003003a7308 */ /* 0x0002e40000000800 */
[----:B------:R-:W-:Y:S01]  /*2df0*/  FSETP.GEU.AND P2, PT, R30, -126, PT ;  /* 0xc2fc00001e00780b */ /* 0x000fe20003f4e000 */
[----:B------:R-:W-:Y:S01]  /*2e00*/  @!P1 FMUL R4, R4, 0.5 ;  /* 0x3f00000004049820 */ /* 0x000fe20000400000 */
[----:B--2---:R-:W-:Y:S01]  /*2e10*/  @!P5 FMUL R35, R35, R35 ;  /* 0x000000232323d220 */ /* 0x004fe20000400000 */
[----:B------:R-:W-:-:S03]  /*2e20*/  FSETP.GEU.AND P5, PT, R42, -126, PT ;  /* 0xc2fc00002a00780b */ /* 0x000fc60003fae000 */
[----:B------:R-:W2:Y:S01]  /*2e30*/  MUFU.EX2 R55, R50 ;  /* 0x0000003200377308 */ /* 0x000ea20000000800 */
[----:B-1----:R-:W-:-:S03]  /*2e40*/  FFMA R3, R66, UR6, -R56 ;  /* 0x0000000642037c23 */ /* 0x002fc60008000838 */
[----:B------:R-:W-:-:S03]  /*2e50*/  @!P6 FMUL R46, R46, 0.5 ;  /* 0x3f0000002e2ee820 */ /* 0x000fc60000400000 */
[----:B------:R-:W-:Y:S01]  /*2e60*/  @!P2 FMUL R30, R30, 0.5 ;  /* 0x3f0000001e1ea820 */ /* 0x000fe20000400000 */
[----:B------:R-:W1:Y:S01]  /*2e70*/  MUFU.EX2 R51, R46 ;  /* 0x0000002e00337308 */ /* 0x000e620000000800 */
[----:B---3--:R-:W-:Y:S01]  /*2e80*/  @!P4 FMUL R58, R58, R58 ;  /* 0x0000003a3a3ac220 */ /* 0x008fe20000400000 */
[----:B------:R-:W-:Y:S01]  /*2e90*/  FSETP.GEU.AND P4, PT, R63, -126, PT ;  /* 0xc2fc00003f00780b */ /* 0x000fe20003f8e000 */
[----:B------:R-:W-:-:S05]  /*2ea0*/  @!P5 FMUL R42, R42, 0.5 ;  /* 0x3f0000002a2ad820 */ /* 0x000fca0000400000 */
[----:B------:R3:W4:Y:S01]  /*2eb0*/  MUFU.EX2 R80, R30 ;  /* 0x0000001e00507308 */ /* 0x0007220000000800 */
[----:B--2---:R-:W-:-:S06]  /*2ec0*/  @!P3 FMUL R55, R55, R55 ;  /* 0x000000373737b220 */ /* 0x004fcc0000400000 */
[----:B------:R-:W-:Y:S01]  /*2ed0*/  @!P4 FMUL R63, R63, 0.5 ;  /* 0x3f0000003f3fc820 */ /* 0x000fe20000400000 */
[----:B------:R-:W2:Y:S01]  /*2ee0*/  MUFU.EX2 R47, R42 ;  /* 0x0000002a002f7308 */ /* 0x000ea20000000800 */
[----:B---3--:R-:W-:Y:S01]  /*2ef0*/  FFMA R30, R62, UR6, -R56 ;  /* 0x000000063e1e7c23 */ /* 0x008fe20008000838 */
[----:B-1----:R-:W-:Y:S01]  /*2f00*/  @!P6 FMUL R51, R51, R51 ;  /* 0x000000333333e220 */ /* 0x002fe20000400000 */
[----:B------:R-:W-:-:S03]  /*2f10*/  FSETP.GEU.AND P6, PT, R34, -126, PT ;  /* 0xc2fc00002200780b */ /* 0x000fc60003fce000 */
[----:B------:R-:W-:Y:S02]  /*2f20*/  FSETP.GEU.AND P3, PT, R30, -126, PT ;  /* 0xc2fc00001e00780b */ /* 0x000fe40003f6e000 */
[----:B------:R1:W3:Y:S01]  /*2f30*/  MUFU.EX2 R62, R4 ;  /* 0x00000004003e7308 */ /* 0x0002e20000000800 */
[----:B----4-:R-:W-:Y:S01]  /*2f40*/  @!P2 FMUL R80, R80, R80 ;  /* 0x000000505050a220 */ /* 0x010fe20000400000 */
[----:B------:R-:W-:-:S06]  /*2f50*/  FSETP.GEU.AND P2, PT, R59, -126, PT ;  /* 0xc2fc00003b00780b */ /* 0x000fcc0003f4e000 */
[----:B------:R-:W-:Y:S01]  /*2f60*/  @!P6 FMUL R34, R34, 0.5 ;  /* 0x3f0000002222e820 */ /* 0x000fe20000400000 */
[----:B--2---:R-:W-:Y:S01]  /*2f70*/  @!P5 FMUL R47, R47, R47 ;  /* 0x0000002f2f2fd220 */ /* 0x004fe20000400000 */
[----:B------:R-:W-:Y:S01]  /*2f80*/  FSETP.GEU.AND P5, PT, R54, -126, PT ;  /* 0xc2fc00003600780b */ /* 0x000fe20003fae000 */
[----:B------:R-:W-:Y:S01]  /*2f90*/  @!P3 FMUL R30, R30, 0.5 ;  /* 0x3f0000001e1eb820 */ /* 0x000fe20000400000 */
[----:B------:R2:W4:Y:S01]  /*2fa0*/  MUFU.EX2 R84, R34 ;  /* 0x0000002200547308 */ /* 0x0005220000000800 */
[----:B-1----:R-:W-:Y:S01]  /*2fb0*/  FFMA R4, R70, UR6, -R56 ;  /* 0x0000000646047c23 */ /* 0x002fe20008000838 */
[----:B------:R-:W-:Y:S01]  /*2fc0*/  F2FP.F16.F32.PACK_AB R33, R76, R47 ;  /* 0x0000002f4c21723e */ /* 0x000fe200000000ff */
[----:B------:R-:W-:Y:S01]  /*2fd0*/  @!P2 FMUL R59, R59, 0.5 ;  /* 0x3f0000003b3ba820 */ /* 0x000fe20000400000 */
[----:B---3--:R-:W-:Y:S01]  /*2fe0*/  @!P1 FMUL R62, R62, R62 ;  /* 0x0000003e3e3e9220 */ /* 0x008fe20000400000 */
[----:B------:R-:W-:-:S03]  /*2ff0*/  FSETP.GEU.AND P1, PT, R67, -126, PT ;  /* 0xc2fc00004300780b */ /* 0x000fc60003f2e000 */
[----:B------:R1:W3:Y:S01]  /*3000*/  MUFU.EX2 R66, R30 ;  /* 0x0000001e00427308 */ /* 0x0002e20000000800 */
[----:B--2---:R-:W-:Y:S02]  /*3010*/  FFMA R34, R74, UR6, -R56 ;  /* 0x000000064a227c23 */ /* 0x004fe40008000838 */
[----:B------:R-:W-:-:S05]  /*3020*/  @!P5 FMUL R54, R54, 0.5 ;  /* 0x3f0000003636d820 */ /* 0x000fca0000400000 */
[----:B------:R-:W2:Y:S01]  /*3030*/  MUFU.EX2 R63, R63 ;  /* 0x0000003f003f7308 */ /* 0x000ea20000000800 */
[--C-:B-1----:R-:W-:Y:S01]  /*3040*/  FFMA R30, R82, UR6, -R56.reuse ;  /* 0x00000006521e7c23 */ /* 0x102fe20008000838 */
[----:B----4-:R-:W-:Y:S01]  /*3050*/  @!P6 FMUL R84, R84, R84 ;  /* 0x000000545454e220 */ /* 0x010fe20000400000 */
[----:B------:R-:W-:Y:S01]  /*3060*/  @!P1 FMUL R67, R67, 0.5 ;  /* 0x3f00000043439820 */ /* 0x000fe20000400000 */
[----:B------:R-:W-:Y:S01]  /*3070*/  FSETP.GEU.AND P6, PT, R34, -126, PT ;  /* 0xc2fc00002200780b */ /* 0x000fe20003fce000 */
[----:B------:R-:W-:-:S03]  /*3080*/  FFMA R56, R87, UR6, -R56 ;  /* 0x0000000657387c23 */ /* 0x000fc60008000838 */
[----:B------:R-:W1:Y:S01]  /*3090*/  MUFU.EX2 R57, R54 ;  /* 0x0000003600397308 */ /* 0x000e620000000800 */
[----:B---3--:R-:W-:Y:S01]  /*30a0*/  @!P3 FMUL R66, R66, R66 ;  /* 0x000000424242b220 */ /* 0x008fe20000400000 */
[----:B------:R-:W-:-:S06]  /*30b0*/  FSETP.GEU.AND P3, PT, R75, -126, PT ;  /* 0xc2fc00004b00780b */ /* 0x000fcc0003f6e000 */
[----:B------:R-:W3:Y:S01]  /*30c0*/  MUFU.EX2 R67, R67 ;  /* 0x0000004300437308 */ /* 0x000ee20000000800 */
[----:B--2---:R-:W-:Y:S01]  /*30d0*/  @!P4 FMUL R63, R63, R63 ;  /* 0x0000003f3f3fc220 */ /* 0x004fe20000400000 */
[----:B------:R-:W-:Y:S01]  /*30e0*/  FSETP.GEU.AND P4, PT, R30, -126, PT ;  /* 0xc2fc00001e00780b */ /* 0x000fe20003f8e000 */
[----:B------:R-:W-:-:S04]  /*30f0*/  @!P6 FMUL R34, R34, 0.5 ;  /* 0x3f0000002222e820 */ /* 0x000fc80000400000 */
[----:B------:R-:W-:Y:S01]  /*3100*/  @!P3 FMUL R75, R75, 0.5 ;  /* 0x3f0000004b4bb820 */ /* 0x000fe20000400000 */
[----:B------:R-:W2:Y:S01]  /*3110*/  MUFU.EX2 R59, R59 ;  /* 0x0000003b003b7308 */ /* 0x000ea20000000800 */
[----:B-1----:R-:W-:Y:S01]  /*3120*/  @!P5 FMUL R57, R57, R57 ;  /* 0x000000393939d220 */ /* 0x002fe20000400000 */
[----:B------:R-:W-:-:S05]  /*3130*/  FSETP.GEU.AND P5, PT, R3, -126, PT ;  /* 0xc2fc00000300780b */ /* 0x000fca0003fae000 */
[----:B------:R-:W-:Y:S01]  /*3140*/  @!P4 FMUL R30, R30, 0.5 ;  /* 0x3f0000001e1ec820 */ /* 0x000fe20000400000 */
[----:B------:R1:W4:Y:S01]  /*3150*/  MUFU.EX2 R82, R34 ;  /* 0x0000002200527308 */ /* 0x0003220000000800 */
[----:B---3--:R-:W-:Y:S01]  /*3160*/  @!P1 FMUL R67, R67, R67 ;  /* 0x0000004343439220 */ /* 0x008fe20000400000 */
[----:B------:R-:W-:-:S03]  /*3170*/  FSETP.GEU.AND P1, PT, R83, -126, PT ;  /* 0xc2fc00005300780b */ /* 0x000fc60003f2e000 */
[----:B------:R-:W-:Y:S02]  /*3180*/  FADD R54, R68, R67 ;  /* 0x0000004344367221 */ /* 0x000fe40000000000 */
[----:B------:R-:W-:Y:S01]  /*3190*/  @!P5 FMUL R3, R3, 0.5 ;  /* 0x3f0000000303d820 */ /* 0x000fe20000400000 */
[----:B------:R3:W5:Y:S01]  /*31a0*/  MUFU.EX2 R88, R30 ;  /* 0x0000001e00587308 */ /* 0x0007620000000800 */
[----:B--2---:R-:W-:Y:S01]  /*31b0*/  @!P2 FMUL R59, R59, R59 ;  /* 0x0000003b3b3ba220 */ /* 0x004fe20000400000 */
[----:B------:R-:W-:Y:S01]  /*31c0*/  FSETP.GEU.AND P2, PT, R4, -126, PT ;  /* 0xc2fc00000400780b */ /* 0x000fe20003f4e000 */
[----:B-1----:R-:W-:Y:S01]  /*31d0*/  FADD R34, R19, R48 ;  /* 0x0000003013227221 */ /* 0x002fe20000000000 */
[----:B------:R-:W-:-:S03]  /*31e0*/  F2FP.F16.F32.PACK_AB R48, R48, R45 ;  /* 0x0000002d3030723e */ /* 0x000fc600000000ff */
[----:B------:R-:W-:Y:S01]  /*31f0*/  @!P1 FMUL R83, R83, 0.5 ;  /* 0x3f00000053539820 */ /* 0x000fe20000400000 */
[----:B------:R1:W2:Y:S01]  /*3200*/  MUFU.EX2 R70, R3 ;  /* 0x0000000300467308 */ /* 0x0002a20000000800 */
[----:B----4-:R-:W-:Y:S01]  /*3210*/  @!P6 FMUL R82, R82, R82 ;  /* 0x000000525252e220 */ /* 0x010fe20000400000 */
[----:B------:R-:W-:Y:S01]  /*3220*/  FSETP.GEU.AND P6, PT, R78, -126, PT ;  /* 0xc2fc00004e00780b */ /* 0x000fe20003fce000 */
[----:B---3--:R-:W-:Y:S01]  /*3230*/  FADD R30, R32, R45 ;  /* 0x0000002d201e7221 */ /* 0x008fe20000000000 */
[----:B------:R-:W-:-:S03]  /*3240*/  F2FP.F16.F32.PACK_AB R32, R19, R32 ;  /* 0x000000201320723e */ /* 0x000fc600000000ff */
[----:B------:R-:W-:Y:S01]  /*3250*/  @!P2 FMUL R4, R4, 0.5 ;  /* 0x3f0000000404a820 */ /* 0x000fe20000400000 */
[----:B------:R-:W3:Y:S01]  /*3260*/  MUFU.EX2 R75, R75 ;  /* 0x0000004b004b7308 */ /* 0x000ee20000000800 */
[----:B-----5:R-:W-:Y:S01]  /*3270*/  @!P4 FMUL R88, R88, R88 ;  /* 0x000000585858c220 */ /* 0x020fe20000400000 */
[----:B------:R-:W-:Y:S01]  /*3280*/  FSETP.GEU.AND P4, PT, R86, -126, PT ;  /* 0xc2fc00005600780b */ /* 0x000fe20003f8e000 */
[----:B-1----:R-:W-:Y:S01]  /*3290*/  FADD R3, R24, R27 ;  /* 0x0000001b18037221 */ /* 0x002fe20000000000 */
[----:B------:R-:W-:Y:S01]  /*32a0*/  F2FP.F16.F32.PACK_AB R24, R11, R24 ;  /* 0x000000180b18723e */ /* 0x000fe200000000ff */
[----:B------:R-:W-:Y:S02]  /*32b0*/  FADD R85, R55, R88 ;  /* 0x0000005837557221 */ /* 0x000fe40000000000 */
[----:B------:R-:W-:Y:S01]  /*32c0*/  @!P6 FMUL R78, R78, 0.5 ;  /* 0x3f0000004e4ee820 */ /* 0x000fe20000400000 */
[----:B------:R-:W1:Y:S01]  /*32d0*/  MUFU.EX2 R83, R83 ;  /* 0x0000005300537308 */ /* 0x000e620000000800 */
[----:B--2---:R-:W-:Y:S01]  /*32e0*/  @!P5 FMUL R70, R70, R70 ;  /* 0x000000464646d220 */ /* 0x004fe20000400000 */
[----:B------:R-:W-:Y:S01]  /*32f0*/  FSETP.GEU.AND P5, PT, R71, -126, PT ;  /* 0xc2fc00004700780b */ /* 0x000fe20003fae000 */
[----:B------:R-:W-:Y:S01]  /*3300*/  FADD R38, R3, R30 ;  /* 0x0000001e03267221 */ /* 0x000fe20000000000 */
[----:B------:R-:W-:Y:S01]  /*3310*/  FADD R30, R15, R44 ;  /* 0x0000002c0f1e7221 */ /* 0x000fe20000000000 */
[----:B------:R-:W-:Y:S01]  /*3320*/  FADD R3, R11, R40 ;  /* 0x000000280b037221 */ /* 0x000fe20000000000 */
[----:B------:R-:W-:Y:S01]  /*3330*/  FADD R50, R39, R70 ;  /* 0x0000004627327221 */ /* 0x000fe20000000000 */
[----:B------:R-:W-:Y:S01]  /*3340*/  @!P4 FMUL R86, R86, 0.5 ;  /* 0x3f0000005656c820 */ /* 0x000fe20000400000 */
[----:B------:R2:W4:Y:S01]  /*3350*/  MUFU.EX2 R74, R4 ;  /* 0x00000004004a7308 */ /* 0x0005220000000800 */
[----:B---3--:R-:W-:Y:S01]  /*3360*/  @!P3 FMUL R75, R75, R75 ;  /* 0x0000004b4b4bb220 */ /* 0x008fe20000400000 */
[----:B------:R-:W-:Y:S01]  /*3370*/  FSETP.GEU.AND P3, PT, R79, -126, PT ;  /* 0xc2fc00004f00780b */ /* 0x000fe20003f6e000 */
[----:B------:R-:W-:Y:S01]  /*3380*/  FADD R73, R30, R65 ;  /* 0x000000411e497221 */ /* 0x000fe20000000000 */
[----:B------:R-:W-:Y:S01]  /*3390*/  FADD R42, R3, R34 ;  /* 0x00000022032a7221 */ /* 0x000fe20000000000 */
[----:B------:R-:W-:Y:S01]  /*33a0*/  FADD R30, R17, R20 ;  /* 0x00000014111e7221 */ /* 0x000fe20000000000 */
[----:B------:R-:W-:Y:S01]  /*33b0*/  FADD R65, R25, R16 ;  /* 0x0000001019417221 */ /* 0x000fe20000000000 */
[----:B------:R-:W-:Y:S01]  /*33c0*/  @!P5 FMUL R71, R71, 0.5 ;  /* 0x3f0000004747d820 */ /* 0x000fe20000400000 */
[----:B------:R-:W3:Y:S01]  /*33d0*/  MUFU.EX2 R78, R78 ;  /* 0x0000004e004e7308 */ /* 0x000ee20000000800 */
[----:B-1----:R-:W-:Y:S01]  /*33e0*/  @!P1 FMUL R83, R83, R83 ;  /* 0x0000005353539220 */ /* 0x002fe20000400000 */
[----:B------:R-:W-:Y:S01]  /*33f0*/  FSETP.GEU.AND P1, PT, R56, -126, PT ;  /* 0xc2fc00003800780b */ /* 0x000fe20003f2e000 */
[----:B--2---:R-:W-:Y:S01]  /*3400*/  FADD R4, R28, R37 ;  /* 0x000000251c047221 */ /* 0x004fe20000000000 */
[----:B------:R-:W-:Y:S01]  /*3410*/  FADD R3, R13, R18 ;  /* 0x000000120d037221 */ /* 0x000fe20000000000 */
[----:B------:R-:W-:Y:S01]  /*3420*/  FADD R34, R21, R22 ;  /* 0x0000001615227221 */ /* 0x000fe20000000000 */
[----:B------:R-:W-:Y:S01]  /*3430*/  FADD R30, R30, R65 ;  /* 0x000000411e1e7221 */ /* 0x000fe20000000000 */
[----:B------:R-:W-:Y:S01]  /*3440*/  FADD R69, R4, R61 ;  /* 0x0000003d04457221 */ /* 0x000fe20000000000 */
[----:B------:R-:W-:Y:S01]  /*3450*/  FADD R4, R26, R29 ;  /* 0x0000001d1a047221 */ /* 0x000fe20000000000 */
[----:B------:R-:W-:Y:S01]  /*3460*/  FADD R61, R12, R49 ;  /* 0x000000310c3d7221 */ /* 0x000fe20000000000 */
[----:B------:R-:W-:Y:S01]  /*3470*/  @!P3 FMUL R79, R79, 0.5 ;  /* 0x3f0000004f4fb820 */ /* 0x000fe20000400000 */
[----:B------:R-:W1:Y:S01]  /*3480*/  MUFU.EX2 R86, R86 ;  /* 0x0000005600567308 */ /* 0x000e620000000800 */
[----:B------:R-:W-:Y:S01]  /*3490*/  FADD R3, R3, R34 ;  /* 0x0000002203037221 */ /* 0x000fe20000000000 */
[----:B------:R-:W-:Y:S01]  /*34a0*/  FADD R46, R4, R61 ;  /* 0x0000003d042e7221 */ /* 0x000fe20000000000 */
[----:B------:R-:W-:Y:S01]  /*34b0*/  FADD R61, R14, R53 ;  /* 0x000000350e3d7221 */ /* 0x000fe20000000000 */
[----:B------:R-:W-:Y:S01]  /*34c0*/  FADD R4, R10, R41 ;  /* 0x000000290a047221 */ /* 0x000fe20000000000 */
[----:B------:R-:W-:Y:S01]  /*34d0*/  @!P1 FMUL R56, R56, 0.5 ;  /* 0x3f00000038389820 */ /* 0x000fe20000400000 */
[----:B------:R-:W-:Y:S01]  /*34e0*/  FADD R65, R47, R82 ;  /* 0x000000522f417221 */ /* 0x000fe20000000000 */
[----:B------:R-:W-:Y:S01]  /*34f0*/  FADD R34, R60, R59 ;  /* 0x0000003b3c227221 */ /* 0x000fe20000000000 */
[----:B------:R-:W-:Y:S01]  /*3500*/  FADD R77, R4, R61 ;  /* 0x0000003d044d7221 */ /* 0x000fe20000000000 */
[----:B------:R-:W2:Y:S01]  /*3510*/  MUFU.EX2 R71, R71 ;  /* 0x0000004700477308 */ /* 0x000ea20000000800 */
[----:B------:R-:W-:Y:S01]  /*3520*/  FADD R4, R31, R84 ;  /* 0x000000541f047221 */ /* 0x000fe20000000000 */
[----:B------:R-:W-:Y:S01]  /*3530*/  FADD R81, R76, R75 ;  /* 0x0000004b4c517221 */ /* 0x000fe20000000000 */
[----:B------:R-:W-:Y:S01]  /*3540*/  FADD R87, R58, R83 ;  /* 0x000000533a577221 */ /* 0x000fe20000000000 */
[----:B----4-:R-:W-:Y:S01]  /*3550*/  @!P2 FMUL R74, R74, R74 ;  /* 0x0000004a4a4aa220 */ /* 0x010fe20000400000 */
[----:B---3--:R-:W-:Y:S01]  /*3560*/  @!P6 FMUL R78, R78, R78 ;  /* 0x0000004e4e4ee220 */ /* 0x008fe20000400000 */
[----:B------:R-:W-:Y:S01]  /*3570*/  FADD R89, R4, R65 ;  /* 0x0000004104597221 */ /* 0x000fe20000000000 */
[----:B------:R-:W-:Y:S01]  /*3580*/  FADD R90, R50, R85 ;  /* 0x00000055325a7221 */ /* 0x000fe20000000000 */
[----:B------:R-:W3:Y:S01]  /*3590*/  MUFU.EX2 R79, R79 ;  /* 0x0000004f004f7308 */ /* 0x000ee20000000800 */
[----:B-1----:R-:W-:Y:S01]  /*35a0*/  @!P4 FMUL R86, R86, R86 ;  /* 0x000000565656c220 */ /* 0x002fe20000400000 */
[----:B------:R-:W-:Y:S01]  /*35b0*/  FADD R91, R54, R87 ;  /* 0x00000057365b7221 */ /* 0x000fe20000000000 */
[----:B------:R-:W-:Y:S01]  /*35c0*/  FADD R4, R35, R66 ;  /* 0x0000004223047221 */ /* 0x000fe20000000000 */
[----:B------:R-:W-:Y:S01]  /*35d0*/  FADD R65, R51, R78 ;  /* 0x0000004e33417221 */ /* 0x000fe20000000000 */
[----:B------:R-:W-:Y:S01]  /*35e0*/  FADD R50, R43, R74 ;  /* 0x0000004a2b327221 */ /* 0x000fe20000000000 */
[----:B------:R-:W-:Y:S01]  /*35f0*/  FADD R85, R57, R86 ;  /* 0x0000005639557221 */ /* 0x000fe20000000000 */
[----:B------:R-:W-:Y:S01]  /*3600*/  FADD R38, R38, R69 ;  /* 0x0000004526267221 */ /* 0x000fe20000000000 */
[----:B------:R1:W4:Y:S01]  /*3610*/  MUFU.EX2 R61, R56 ;  /* 0x00000038003d7308 */ /* 0x0003220000000800 */
[----:B--2---:R-:W-:Y:S01]  /*3620*/  @!P5 FMUL R71, R71, R71 ;  /* 0x000000474747d220 */ /* 0x004fe20000400000 */
[----:B------:R-:W-:Y:S01]  /*3630*/  FADD R4, R4, R65 ;  /* 0x0000004104047221 */ /* 0x000fe20000000000 */
[----:B------:R-:W-:Y:S01]  /*3640*/  FADD R85, R50, R85 ;  /* 0x0000005532557221 */ /* 0x000fe20000000000 */
[----:B------:R-:W-:Y:S01]  /*3650*/  FADD R42, R42, R73 ;  /* 0x000000492a2a7221 */ /* 0x000fe20000000000 */
[----:B------:R-:W-:Y:S01]  /*3660*/  FADD R54, R72, R71 ;  /* 0x0000004748367221 */ /* 0x000fe20000000000 */
[----:B------:R-:W-:Y:S01]  /*3670*/  FADD R77, R46, R77 ;  /* 0x0000004d2e4d7221 */ /* 0x000fe20000000000 */
[----:B------:R-:W-:Y:S01]  /*3680*/  FADD R3, R3, R30 ;  /* 0x0000001e03037221 */ /* 0x000fe20000000000 */
[----:B------:R-:W-:Y:S01]  /*3690*/  FADD R89, R89, R90 ;  /* 0x0000005a59597221 */ /* 0x000fe20000000000 */
[----:B---3--:R-:W-:Y:S01]  /*36a0*/  @!P3 FMUL R79, R79, R79 ;  /* 0x0000004f4f4fb220 */ /* 0x008fe20000400000 */
[----:B-1----:R-:W-:Y:S01]  /*36b0*/  FADD R56, R34, R81 ;  /* 0x0000005122387221 */ /* 0x002fe20000000000 */
[----:B------:R-:W-:Y:S01]  /*36c0*/  FADD R34, R64, R63 ;  /* 0x0000003f40227221 */ /* 0x000fe20000000000 */
[----:B------:R-:W-:Y:S01]  /*36d0*/  FADD R4, R4, R85 ;  /* 0x0000005504047221 */ /* 0x000fe20000000000 */
[----:B------:R-:W-:Y:S01]  /*36e0*/  FADD R81, R80, R79 ;  /* 0x0000004f50517221 */ /* 0x000fe20000000000 */
[----:B------:R-:W-:Y:S01]  /*36f0*/  FADD R56, R56, R91 ;  /* 0x0000005b38387221 */ /* 0x000fe20000000000 */
[----:B------:R-:W-:Y:S01]  /*3700*/  FADD R38, R38, R77 ;  /* 0x0000004d26267221 */ /* 0x000fe20000000000 */
[----:B------:R-:W-:Y:S01]  /*3710*/  FADD R3, R42, R3 ;  /* 0x000000032a037221 */ /* 0x000fe20000000000 */
[----:B----4-:R-:W-:Y:S01]  /*3720*/  @!P1 FMUL R61, R61, R61 ;  /* 0x0000003d3d3d9220 */ /* 0x010fe20000400000 */
[----:B------:R-:W-:Y:S01]  /*3730*/  FADD R34, R34, R81 ;  /* 0x0000005122227221 */ /* 0x000fe20000000000 */
[----:B------:R-:W-:Y:S01]  /*3740*/  MOV R30, UR7 ;  /* 0x00000007001e7c02 */ /* 0x000fe20008000f00 */
[----:B------:R-:W-:Y:S01]  /*3750*/  FADD R89, R89, R4 ;  /* 0x0000000459597221 */ /* 0x000fe20000000000 */
[----:B------:R-:W-:Y:S01]  /*3760*/  FADD R87, R62, R61 ;  /* 0x0000003d3e577221 */ /* 0x000fe20000000000 */
[----:B------:R-:W-:Y:S01]  /*3770*/  FADD R4, R38, R3 ;  /* 0x0000000326047221 */ /* 0x000fe20000000000 */
[----:B------:R1:W-:Y:S01]  /*3780*/  SYNCS.ARRIVE.TRANS64.A1T0 RZ, [R30+UR21], RZ ;  /* 0x000000ff1eff79a7 */ /* 0x0003e20008100015 */
[----:B------:R-:W-:Y:S01]  /*3790*/  F2FP.F16.F32.PACK_AB R38, R25, R14 ;  /* 0x0000000e1926723e */ /* 0x000fe200000000ff */
[----:B------:R-:W-:Y:S01]  /*37a0*/  FADD R87, R54, R87 ;  /* 0x0000005736577221 */ /* 0x000fe20000000000 */
[----:B------:R-:W-:-:S02]  /*37b0*/  F2FP.F16.F32.PACK_AB R40, R40, R27 ;  /* 0x0000001b2828723e */ /* 0x000fc400000000ff */
[----:B------:R-:W-:Y:S01]  /*37c0*/  F2FP.F16.F32.PACK_AB R42, R18, R29 ;  /* 0x0000001d122a723e */ /* 0x000fe200000000ff */
[----:B------:R-:W-:Y:S01]  /*37d0*/  FADD R87, R34, R87 ;  /* 0x0000005722577221 */ /* 0x000fe20000000000 */
[----:B------:R-:W-:Y:S02]  /*37e0*/  F2FP.F16.F32.PACK_AB R25, R60, R31 ;  /* 0x0000001f3c19723e */ /* 0x000fe400000000ff */
[----:B------:R-:W-:Y:S01]  /*37f0*/  F2FP.F16.F32.PACK_AB R27, R64, R35 ;  /* 0x00000023401b723e */ /* 0x000fe200000000ff */
[----:B------:R-:W-:Y:S01]  /*3800*/  FADD R56, R56, R87 ;  /* 0x0000005738387221 */ /* 0x000fe20000000000 */
[----:B------:R-:W-:Y:S02]  /*3810*/  F2FP.F16.F32.PACK_AB R44, R44, R37 ;  /* 0x000000252c2c723e */ /* 0x000fe400000000ff */
[----:B------:R-:W-:Y:S01]  /*3820*/  F2FP.F16.F32.PACK_AB R46, R20, R41 ;  /* 0x00000029142e723e */ /* 0x000fe200000000ff */
[----:B------:R-:W-:Y:S01]  /*3830*/  FADD R3, R89, R56 ;  /* 0x0000003859037221 */ /* 0x000fe20000000000 */
[----:B------:R-:W-:-:S02]  /*3840*/  F2FP.F16.F32.PACK_AB R50, R22, R49 ;  /* 0x000000311632723e */ /* 0x000fc400000000ff */
[----:B------:R-:W-:Y:S02]  /*3850*/  F2FP.F16.F32.PACK_AB R54, R16, R53 ;  /* 0x000000351036723e */ /* 0x000fe400000000ff */
[----:B------:R-:W-:Y:S02]  /*3860*/  F2FP.F16.F32.PACK_AB R29, R68, R39 ;  /* 0x00000027441d723e */ /* 0x000fe400000000ff */
[----:B------:R-:W-:Y:S02]  /*3870*/  F2FP.F16.F32.PACK_AB R31, R72, R43 ;  /* 0x0000002b481f723e */ /* 0x000fe400000000ff */
[----:B------:R-:W-:Y:S02]  /*3880*/  F2FP.F16.F32.PACK_AB R35, R80, R51 ;  /* 0x000000335023723e */ /* 0x000fe400000000ff */
[----:B------:R-:W-:Y:S02]  /*3890*/  F2FP.F16.F32.PACK_AB R26, R13, R26 ;  /* 0x0000001a0d1a723e */ /* 0x000fe400000000ff */
[----:B------:R-:W-:-:S02]  /*38a0*/  F2FP.F16.F32.PACK_AB R28, R15, R28 ;  /* 0x0000001c0f1c723e */ /* 0x000fc400000000ff */
[----:B-1----:R-:W-:Y:S02]  /*38b0*/  F2FP.F16.F32.PACK_AB R30, R17, R10 ;  /* 0x0000000a111e723e */ /* 0x002fe400000000ff */
[----:B------:R-:W-:Y:S02]  /*38c0*/  F2FP.F16.F32.PACK_AB R34, R21, R12 ;  /* 0x0000000c1522723e */ /* 0x000fe400000000ff */
[----:B------:R-:W-:Y:S02]  /*38d0*/  F2FP.F16.F32.PACK_AB R37, R58, R55 ;  /* 0x000000373a25723e */ /* 0x000fe400000000ff */
[----:B------:R-:W-:Y:S02]  /*38e0*/  F2FP.F16.F32.PACK_AB R39, R62, R57 ;  /* 0x000000393e27723e */ /* 0x000fe400000000ff */
[----:B------:R-:W-:Y:S02]  /*38f0*/  F2FP.F16.F32.PACK_AB R41, R59, R84 ;  /* 0x000000543b29723e */ /* 0x000fe400000000ff */
[----:B------:R-:W-:-:S02]  /*3900*/  F2FP.F16.F32.PACK_AB R43, R63, R66 ;  /* 0x000000423f2b723e */ /* 0x000fc400000000ff */
[----:B------:R-:W-:Y:S02]  /*3910*/  F2FP.F16.F32.PACK_AB R45, R67, R70 ;  /* 0x00000046432d723e */ /* 0x000fe400000000ff */
[----:B------:R-:W-:Y:S02]  /*3920*/  F2FP.F16.F32.PACK_AB R47, R71, R74 ;  /* 0x0000004a472f723e */ /* 0x000fe400000000ff */
[----:B------:R-:W-:Y:S02]  /*3930*/  F2FP.F16.F32.PACK_AB R49, R75, R82 ;  /* 0x000000524b31723e */ /* 0x000fe400000000ff */
[----:B------:R-:W-:Y:S02]  /*3940*/  F2FP.F16.F32.PACK_AB R51, R79, R78 ;  /* 0x0000004e4f33723e */ /* 0x000fe400000000ff */
[----:B------:R-:W-:Y:S01]  /*3950*/  F2FP.F16.F32.PACK_AB R53, R83, R88 ;  /* 0x000000585335723e */ /* 0x000fe200000000ff */
[----:B------:R-:W-:Y:S06]  /*3960*/  @!P0 BRA `(.L_x_19) ;  /* 0x0000000000048947 */ /* 0x000fec0003800000 */
[----:B------:R-:W-:Y:S01]  /*3970*/  BPT.TRAP 0x1 ;  /* 0x000000040000795c */ /* 0x000fe20000300000 */
.L_x_19:
[----:B------:R-:W1:Y:S02]  /*3980*/  SYNCS.PHASECHK.TRANS64.TRYWAIT P1, [UR36+0x18008], R9 ;  /* 0x01800809ff0075a7 */ /* 0x000e640008020164 */
[----:B-1----:R-:W-:Y:S05]  /*3990*/  @!P1 BRA `(.L_x_20) ;  /* 0x0000008400689947 */ /* 0x002fea0003800000 */
.L_x_104:
[----:B------:R-:W-:Y:S01]  /*39a0*/  UIADD3 UR6, UR20, 0x400, URZ ;  /* 0x0000040014067890 */ /* 0x000fe2000fffe03f */
[----:B------:R-:W-:Y:S01]  /*39b0*/  WARPGROUP.ARRIVE ;  /* 0x00000000000079c5 */ /* 0x000fe20000000000 */
[----:B------:R-:W-:Y:S01]  /*39c0*/  UMOV UR7, 0x40000040 ;  /* 0x4000004000077882 */ /* 0x000fe20000000000 */
[----:B------:R-:W-:-:S06]  /*39d0*/  F2FP.F16.F32.PACK_AB R55, R61, R86 ;  /* 0x000000563d37723e */ /* 0x000fcc00000000ff */
[----:B------:R-:W-:Y:S01]  /*39e0*/  HGMMA.64x64x16.F32 R88, R24, gdesc[UR4].tnspB, RZ, !UPT, gsb0 ;  /* 0x40e0000418587df0 */ /* 0x000fe2000c0008ff */
[----:B------:R-:W-:Y:S01]  /*39f0*/  UIADD3 UR6, UR20, 0x480, URZ ;  /* 0x0000048014067890 */ /* 0x000fe2000fffe03f */
[----:B------:R-:W-:Y:S01]  /*3a00*/  UMOV UR7, 0x40000040 ;  /* 0x4000004000077882 */ /* 0x000fe20000000000 */
[----:B------:R-:W-:Y:S02]  /*3a10*/  WARPGROUP.DEPBAR.LE gsb0, 0x0 ;  /* 0x00008000000079c5 */ /* 0x000fe40000010000 */
[----:B------:R-:W-:-:S06]  /*3a20*/  WARPGROUP.ARRIVE ;  /* 0x00000000000079c5 */ /* 0x000fcc0000000000 */
[----:B------:R-:W-:Y:S01]  /*3a30*/  HGMMA.64x64x16.F32 R88, R28, gdesc[UR4].tnspB, R88, gsb0 ;  /* 0x40e000041c587df0 */ /* 0x000fe20008000858 */
        /* <DEDUP_REMOVED lines=29> */
[----:B------:R-:W-:Y:S03]  /*3c10*/  HGMMA.64x64x16.F32 R88, R52, gdesc[UR4].tnspB, R88, gsb0 ;  /* 0x40e0000434587df0 */ /* 0x000fe60008000858 */
[----:B------:R-:W-:Y:S02]  /*3c20*/  WARPGROUP.DEPBAR.LE gsb0, 0x0 ;  /* 0x00008000000079c5 */ /* 0x000fe40000010000 */
[----:B------:R-:W-:Y:S05]  /*3c30*/  @!P0 BRA `(.L_x_21) ;  /* 0x0000000000048947 */ /* 0x000fea0003800000 */
[----:B------:R-:W-:Y:S01]  /*3c40*/  BPT.TRAP 0x1 ;  /* 0x000000040000795c */ /* 0x000fe20000300000 */
.L_x_21:
[----:B------:R-:W-:Y:S01]  /*3c50*/  UISETP.EQ.AND UP0, UPT, UR38, URZ, !UP0 ;  /* 0x0000003f2600728c */ /* 0x000fe2000c702270 */
[----:B-1----:R-:W-:Y:S01]  /*3c60*/  IMAD.MOV.U32 R9, RZ, RZ, RZ ;  /* 0x000000ffff097224 */ /* 0x002fe200078e00ff */
[----:B------:R-:W-:Y:S02]  /*3c70*/  UIADD3 UR6, UR36, 0x18028, URZ ;  /* 0x0001802824067890 */ /* 0x000fe4000fffe03f */
[----:B------:R-:W-:Y:S02]  /*3c80*/  USEL UR7, URZ, 0x1, !UP0 ;  /* 0x000000013f077887 */ /* 0x000fe4000c000000 */
[----:B------:R-:W-:Y:S02]  /*3c90*/  UPRMT UR6, URZ, 0x654, UR6 ;  /* 0x000006543f067896 */ /* 0x000fe40008000006 */
[----:B------:R-:W-:-:S04]  /*3ca0*/  USEL UR7, UR7, 0x2, UP1 ;  /* 0x0000000207077887 */ /* 0x000fc80008800000 */
[----:B------:R-:W-:-:S03]  /*3cb0*/  UISETP.GT.U32.AND UP0, UPT, UR7, 0x1, UPT ;  /* 0x000000010700788c */ /* 0x000fc6000bf04070 */
[----:B------:R-:W-:Y:S03]  /*3cc0*/  SYNCS.ARRIVE.TRANS64.RED.A1T0 RZ, [UR6], RZ ;  /* 0x000000ffffff79a7 */ /* 0x000fe60008100406 */
[----:B------:R-:W-:-:S13]  /*3cd0*/  PLOP3.LUT P1, PT, PT, PT, UP0, 0x80, 0x0 ;  /* 0x000000000000781c */ /* 0x000fda0003f2f008 */
[----:B------:R-:W-:Y:S05]  /*3ce0*/  @P1 BRA `(.L_x_22) ;  /* 0x0000000000041947 */ /* 0x000fea0003800000 */
[----:B------:R-:W-:Y:S01]  /*3cf0*/  BPT.TRAP 0x1 ;  /* 0x000000040000795c */ /* 0x000fe20000300000 */
.L_x_22:
[C---:B------:R-:W-:Y:S01]  /*3d00*/  ISETP.GE.AND P2, PT, R8.reuse, 0x3, PT ;  /* 0x000000030800780c */ /* 0x040fe20003f46270 */
[----:B------:R-:W-:Y:S01]  /*3d10*/  UMOV UR21, 0x1 ;  /* 0x0000000100157882 */ /* 0x000fe20000000000 */
[----:B------:R-:W-:Y:S01]  /*3d20*/  UMOV UR24, 0x2 ;  /* 0x0000000200187882 */ /* 0x000fe20000000000 */
[----:B------:R-:W-:Y:S01]  /*3d30*/  IADD3 R7, R7, 0x80, RZ ;  /* 0x0000008007077810 */ /* 0x000fe20007ffe0ff */
[----:B------:R-:W-:-:S09]  /*3d40*/  VIADD R8, R8, 0xffffffff ;  /* 0xffffffff08087836 */ /* 0x000fd20000000000 */
[----:B------:R-:W-:Y:S05]  /*3d50*/  @!P2 BRA `(.L_x_23) ;  /* 0x00000028004ca947 */ /* 0x000fea0003800000 */
[----:B------:R-:W-:Y:S01]  /*3d60*/  MOV R13, R5 ;  /* 0x00000005000d7202 */ /* 0x000fe20000000f00 */
[----:B------:R-:W-:Y:S01]  /*3d70*/  IMAD.MOV.U32 R11, RZ, RZ, R6 ;  /* 0x000000ffff0b7224 */ /* 0x000fe200078e0006 */
[----:B------:R-:W-:Y:S01]  /*3d80*/  MOV R9, RZ ;  /* 0x000000ff00097202 */ /* 0x000fe20000000f00 */
[----:B------:R-:W-:Y:S01]  /*3d90*/  UMOV UR24, 0x2 ;  /* 0x0000000200187882 */ /* 0x000fe20000000000 */
[----:B------:R-:W-:Y:S01]  /*3da0*/  UMOV UR21, 0x1 ;  /* 0x0000000100157882 */ /* 0x000fe20000000000 */
[----:B------:R-:W-:-:S05]  /*3db0*/  ULDC UR25, c[0x0][0x604] ;  /* 0x0001810000197ab9 */ /* 0x000fca0000000800 */
.L_x_34:
[----:B------:R-:W-:-:S13]  /*3dc0*/  PLOP3.LUT P3, PT, PT, PT, UP1, 0x80, 0x0 ;  /* 0x000000000000781c */ /* 0x000fda0003f6f018 */
[----:B------:R-:W-:Y:S05]  /*3dd0*/  @!P3 BRA `(.L_x_24) ;  /* 0x000000000004b947 */ /* 0x000fea0003800000 */
[----:B------:R-:W-:Y:S01]  /*3de0*/  BPT.TRAP 0x1 ;  /* 0x000000040000795c */ /* 0x000fe20000300000 */
.L_x_24:
[----:B------:R-:W-:Y:S01]  /*3df0*/  ULEA UR6, UR24, UR36, 0x3 ;  /* 0x0000002418067291 */ /* 0x000fe2000f8e183f */
[----:B------:R-:W-:-:S08]  /*3e00*/  SHF.L.U32 R5, R9, 0x1f, RZ ;  /* 0x0000001f09057819 */ /* 0x000fd000000006ff */
[----:B------:R-:W1:Y:S02]  /*3e10*/  SYNCS.PHASECHK.TRANS64.TRYWAIT P2, [UR6+0x18000], R5 ;  /* 0x01800005ff0075a7 */ /* 0x000e640008040146 */
[----:B-1----:R-:W-:Y:S05]  /*3e20*/  @!P2 BRA `(.L_x_25) ;  /* 0x00000080005ca947 */ /* 0x002fea0003800000 */
.L_x_105:
[----:B------:R-:W-:Y:S01]  /*3e30*/  ULEA UR6, UR24, UR22, 0xa ;  /* 0x0000001618067291 */ /* 0x000fe2000f8e503f */
[----:B------:R-:W-:Y:S01]  /*3e40*/  WARPGROUP.ARRIVE ;  /* 0x00000000000079c5 */ /* 0x000fe20000000000 */
[----:B------:R-:W-:Y:S01]  /*3e50*/  UMOV UR7, 0x40000040 ;  /* 0x4000004000077882 */ /* 0x000fe20000000000 */
[----:B------:R-:W-:Y:S01]  /*3e60*/  UMOV UR11, 0x40000040 ;  /* 0x40000040000b7882 */ /* 0x000fe20000000000 */
[----:B------:R-:W-:Y:S02]  /*3e70*/  UIADD3 UR10, UR6, 0x2, URZ ;  /* 0x00000002060a7890 */ /* 0x000fe4000fffe03f */
[----:B------:R-:W-:Y:S01]  /*3e80*/  UIADD3 UR14, UR6, 0x4, URZ ;  /* 0x00000004060e7890 */ /* 0x000fe2000fffe03f */
[----:B------:R-:W-:Y:S02]  /*3e90*/  UMOV UR15, 0x40000040 ;  /* 0x40000040000f7882 */ /* 0x000fe40000000000 */
[----:B------:R-:W-:Y:S01]  /*3ea0*/  HGMMA.64x128x16.F32 R24, gdesc[UR4], RZ, !UPT, gsb0 ;  /* 0x01e00000041879f0 */ /* 0x000fe2000c0008ff */
[----:B------:R-:W-:Y:S01]  /*3eb0*/  UIADD3 UR18, UR6, 0x6, URZ ;  /* 0x0000000606127890 */ /* 0x000fe2000fffe03f */
[----:B------:R-:W-:Y:S01]  /*3ec0*/  UMOV UR19, 0x40000040 ;  /* 0x4000004000137882 */ /* 0x000fe20000000000 */
[----:B------:R-:W-:-:S04]  /*3ed0*/  UIADD3 UR24, UR24, 0x1, URZ ;  /* 0x0000000118187890 */ /* 0x000fc8000fffe03f */
[----:B------:R-:W-:-:S04]  /*3ee0*/  UISETP.NE.AND UP0, UPT, UR24, 0x5, UPT ;  /* 0x000000051800788c */ /* 0x000fc8000bf05270 */
[----:B------:R-:W-:Y:S02]  /*3ef0*/  USEL UR6, URZ, 0x1, UP0 ;  /* 0x000000013f067887 */ /* 0x000fe40008000000 */
[----:B------:R-:W-:-:S04]  /*3f00*/  USEL UR24, UR24, URZ, UP0 ;  /* 0x0000003f18187287 */ /* 0x000fc80008000000 */
[----:B------:R-:W-:Y:S01]  /*3f10*/  LOP3.LUT R9, R9, UR6, RZ, 0x3c, !PT ;  /* 0x0000000609097c12 */ /* 0x000fe2000f8e3cff */
        /* <DEDUP_REMOVED lines=10> */
[----:B------:R-:W-:Y:S05]  /*3fc0*/  @!P3 BRA `(.L_x_26) ;  /* 0x000000000004b947 */ /* 0x000fea0003800000 */
[----:B------:R-:W-:Y:S01]  /*3fd0*/  BPT.TRAP 0x1 ;  /* 0x000000040000795c */ /* 0x000fe20000300000 */
.L_x_26:
[----:B-1----:R-:W-:Y:S01]  /*3fe0*/  FMNMX R6, R24, R13, !PT ;  /* 0x0000000d18067209 */ /* 0x002fe20007800000 */
[----:B------:R-:W-:Y:S01]  /*3ff0*/  ULEA UR6, UR24, UR36, 0x3 ;  /* 0x0000002418067291 */ /* 0x000fe2000f8e183f */
[----:B------:R-:W-:Y:S02]  /*4000*/  FMNMX R12, R26, R11, !PT ;  /* 0x0000000b1a0c7209 */ /* 0x000fe40007800000 */
[----:B------:R-:W-:Y:S02]  /*4010*/  FMNMX R5, R25, R6, !PT ;  /* 0x0000000619057209 */ /* 0x000fe40007800000 */
[----:B------:R-:W-:Y:S02]  /*4020*/  FMNMX R15, R27, R12, !PT ;  /* 0x0000000c1b0f7209 */ /* 0x000fe40007800000 */
[----:B------:R-:W-:Y:S02]  /*4030*/  FMNMX R6, R28, R5, !PT ;  /* 0x000000051c067209 */ /* 0x000fe40007800000 */
[----:B------:R-:W-:-:S02]  /*4040*/  FMNMX R12, R30, R15, !PT ;  /* 0x0000000f1e0c7209 */ /* 0x000fc40007800000 */
[----:B------:R-:W-:Y:S02]  /*4050*/  FMNMX R5, R29, R6, !PT ;  /* 0x000000061d057209 */ /* 0x000fe40007800000 */
[----:B------:R-:W-:Y:S02]  /*4060*/  FMNMX R17, R31, R12, !PT ;  /* 0x0000000c1f117209 */ /* 0x000fe40007800000 */
[----:B------:R-:W-:-:S04]  /*4070*/  FMNMX R6, R32, R5, !PT ;  /* 0x0000000520067209 */ /* 0x000fc80007800000 */
        /* <DEDUP_REMOVED lines=26> */
[----:B------:R-:W-:-:S05]  /*4220*/  FMNMX R6, R85, R6, !PT ;  /* 0x0000000655067209 */ /* 0x000fca0007800000 */
[----:B------:R-:W1:Y:S02]  /*4230*/  SHFL.BFLY PT, R5, R6, 0x1, 0x1f ;  /* 0x0c201f0006057f89 */ /* 0x000e6400000e0000 */
[----:B-1----:R-:W-:Y:S02]  /*4240*/  FMNMX R10, R6, R5, !PT ;  /* 0x00000005060a7209 */ /* 0x002fe40007800000 */
[----:B------:R-:W-:-:S03]  /*4250*/  FMNMX R6, R34, R17, !PT ;  /* 0x0000001122067209 */ /* 0x000fc60007800000 */
[----:B------:R-:W1:Y:S01]  /*4260*/  SHFL.BFLY PT, R5, R10, 0x2, 0x1f ;  /* 0x0c401f000a057f89 */ /* 0x000e6200000e0000 */
[----:B------:R-:W-:-:S04]  /*4270*/  FMNMX R19, R35, R6, !PT ;  /* 0x0000000623137209 */ /* 0x000fc80007800000 */
[----:B------:R-:W-:-:S04]  /*4280*/  FMNMX R6, R38, R19, !PT ;  /* 0x0000001326067209 */ /* 0x000fc80007800000 */
[----:B------:R-:W-:-:S04]  /*4290*/  FMNMX R19, R39, R6, !PT ;  /* 0x0000000627137209 */ /* 0x000fc80007800000 */
[----:B------:R-:W-:-:S04]  /*42a0*/  FMNMX R6, R42, R19, !PT ;  /* 0x000000132a067209 */ /* 0x000fc80007800000 */
[----:B------:R-:W-:-:S04]  /*42b0*/  FMNMX R21, R43, R6, !PT ;  /* 0x000000062b157209 */ /* 0x000fc80007800000 */
[----:B------:R-:W-:Y:S02]  /*42c0*/  FMNMX R6, R46, R21, !PT ;  /* 0x000000152e067209 */ /* 0x000fe40007800000 */
[----:B-1----:R-:W-:Y:S02]  /*42d0*/  FMNMX R5, R10, R5, !PT ;  /* 0x000000050a057209 */ /* 0x002fe40007800000 */
[----:B------:R-:W-:Y:S02]  /*42e0*/  FMNMX R23, R47, R6, !PT ;  /* 0x000000062f177209 */ /* 0x000fe40007800000 */
[C---:B------:R-:W-:Y:S02]  /*42f0*/  FSETP.NEU.AND P2, PT, R5.reuse, -INF , PT ;  /* 0xff8000000500780b */ /* 0x040fe40003f4d000 */
[----:B------:R-:W-:Y:S02]  /*4300*/  FMNMX R6, R50, R23, !PT ;  /* 0x0000001732067209 */ /* 0x000fe40007800000 */
[----:B------:R-:W-:-:S02]  /*4310*/  FSEL R14, R5, RZ, P2 ;  /* 0x000000ff050e7208 */ /* 0x000fc40001000000 */
[----:B------:R-:W-:-:S03]  /*4320*/  FMNMX R23, R51, R6, !PT ;  /* 0x0000000633177209 */ /* 0x000fc60007800000 */
[----:B------:R-:W-:Y:S01]  /*4330*/  FMUL R120, R14, UR25 ;  /* 0x000000190e787c20 */ /* 0x000fe20008400000 */
[----:B------:R-:W-:Y:S01]  /*4340*/  FMNMX R6, R54, R23, !PT ;  /* 0x0000001736067209 */ /* 0x000fe20007800000 */
[----:B------:R-:W-:Y:S02]  /*4350*/  FADD R14, -R14, R13 ;  /* 0x0000000d0e0e7221 */ /* 0x000fe40000000100 */
[--C-:B------:R-:W-:Y:S01]  /*4360*/  FFMA R24, R24, UR25, -R120.reuse ;  /* 0x0000001918187c23 */ /* 0x100fe20008000878 */
[--C-:B------:R-:W-:Y:S01]  /*4370*/  FFMA R15, R25, UR25, -R120.reuse ;  /* 0x00000019190f7c23 */ /* 0x100fe20008000878 */
[--C-:B------:R-:W-:Y:S01]  /*4380*/  FFMA R19, R33, UR25, -R120.reuse ;  /* 0x0000001921137c23 */ /* 0x100fe20008000878 */
[--C-:B------:R-:W-:Y:S01]  /*4390*/  FFMA R10, R28, UR25, -R120.reuse ;  /* 0x000000191c0a7c23 */ /* 0x100fe20008000878 */
[--C-:B------:R-:W-:Y:S01]  /*43a0*/  FFMA R17, R29, UR25, -R120.reuse ;  /* 0x000000191d117c23 */ /* 0x100fe20008000878 */
[----:B------:R-:W-:Y:S01]  /*43b0*/  FSETP.GEU.AND P6, PT, R24, -126, PT ;  /* 0xc2fc00001800780b */ /* 0x000fe20003fce000 */
        /* <DEDUP_REMOVED lines=9> */
[--C-:B------:R-:W-:Y:S01]  /*4450*/  FFMA R23, R41, UR25, -R120.reuse ;  /* 0x0000001929177c23 */ /* 0x100fe20008000878 */
[--C-:B------:R-:W-:Y:S01]  /*4460*/  FFMA R37, R45, UR25, -R120.reuse ;  /* 0x000000192d257c23 */ /* 0x100fe20008000878 */
[--C-:B------:R-:W-:Y:S01]  /*4470*/  FFMA R45, R53, UR25, -R120.reuse ;  /* 0x00000019352d7c23 */ /* 0x100fe20008000878 */
[----:B------:R-:W-:Y:S01]  /*4480*/  @!P6 FMUL R24, R24, 0.5 ;  /* 0x3f0000001818e820 */ /* 0x000fe20000400000 */
[--C-:B------:R-:W-:Y:S01]  /*4490*/  FFMA R36, R48, UR25, -R120.reuse ;  /* 0x0000001930247c23 */ /* 0x100fe20008000878 */
[----:B------:R-:W-:Y:S01]  /*44a0*/  @!P3 FMUL R15, R15, 0.5 ;  /* 0x3f0000000f0fb820 */ /* 0x000fe20000400000 */
[--C-:B------:R-:W-:Y:S01]  /*44b0*/  FFMA R41, R49, UR25, -R120.reuse ;  /* 0x0000001931297c23 */ /* 0x100fe20008000878 */
[----:B------:R-:W-:Y:S01]  /*44c0*/  @!P4 FMUL R10, R10, 0.5 ;  /* 0x3f0000000a0ac820 */ /* 0x000fe20000400000 */
[----:B------:R-:W-:Y:S01]  /*44d0*/  FMNMX R25, R55, R6, !PT ;  /* 0x0000000637197209 */ /* 0x000fe20007800000 */
[----:B------:R-:W1:Y:S01]  /*44e0*/  MUFU.EX2 R24, R24 ;  /* 0x0000001800187308 */ /* 0x000e620000000800 */
[----:B------:R-:W-:Y:S01]  /*44f0*/  @!P5 FMUL R17, R17, 0.5 ;  /* 0x3f0000001111d820 */ /* 0x000fe20000400000 */
[----:B------:R-:W-:Y:S01]  /*4500*/  @!P2 FMUL R28, R28, 0.5 ;  /* 0x3f0000001c1ca820 */ /* 0x000fe20000400000 */
[----:B------:R-:W-:Y:S01]  /*4510*/  FMNMX R6, R58, R25, !PT ;  /* 0x000000193a067209 */ /* 0x000fe20007800000 */
[--C-:B------:R-:W-:Y:S01]  /*4520*/  FFMA R18, R52, UR25, -R120.reuse ;  /* 0x0000001934127c23 */ /* 0x100fe20008000878 */
[--C-:B------:R-:W-:Y:S01]  /*4530*/  FFMA R49, R56, UR25, -R120.reuse ;  /* 0x0000001938317c23 */ /* 0x100fe20008000878 */
[--C-:B------:R-:W-:Y:S01]  /*4540*/  FFMA R40, R57, UR25, -R120.reuse ;  /* 0x0000001939287c23 */ /* 0x100fe20008000878 */
[----:B------:R-:W-:Y:S01]  /*4550*/  FMNMX R25, R59, R6, !PT ;  /* 0x000000063b197209 */ /* 0x000fe20007800000 */
[----:B------:R-:W2:Y:S01]  /*4560*/  MUFU.EX2 R15, R15 ;  /* 0x0000000f000f7308 */ /* 0x000ea20000000800 */
[--C-:B------:R-:W-:Y:S01]  /*4570*/  FFMA R57, R64, UR25, -R120.reuse ;  /* 0x0000001940397c23 */ /* 0x100fe20008000878 */
[--C-:B------:R-:W-:Y:S01]  /*4580*/  FFMA R53, R60, UR25, -R120.reuse ;  /* 0x000000193c357c23 */ /* 0x100fe20008000878 */
[----:B------:R-:W-:Y:S01]  /*4590*/  FMNMX R6, R62, R25, !PT ;  /* 0x000000193e067209 */ /* 0x000fe20007800000 */
[--C-:B------:R-:W-:Y:S01]  /*45a0*/  FFMA R20, R61, UR25, -R120.reuse ;  /* 0x000000193d147c23 */ /* 0x100fe20008000878 */
[--C-:B------:R-:W-:Y:S01]  /*45b0*/  FFMA R44, R65, UR25, -R120.reuse ;  /* 0x00000019412c7c23 */ /* 0x100fe20008000878 */
[--C-:B------:R-:W-:Y:S01]  /*45c0*/  FFMA R48, R73, UR25, -R120.reuse ;  /* 0x0000001949307c23 */ /* 0x100fe20008000878 */
        /* <DEDUP_REMOVED lines=9> */
[----:B------:R-:W1:Y:S01]  /*4660*/  MUFU.EX2 R17, R17 ;  /* 0x0000001100117308 */ /* 0x000e620000000800 */
[----:B--2---:R-:W-:Y:S01]  /*4670*/  @!P3 FMUL R15, R15, R15 ;  /* 0x0000000f0f0fb220 */ /* 0x004fe20000400000 */
[----:B------:R-:W-:Y:S01]  /*4680*/  FSETP.GEU.AND P3, PT, R12, -126, PT ;  /* 0xc2fc00000c00780b */ /* 0x000fe20003f6e000 */
[--C-:B------:R-:W-:Y:S01]  /*4690*/  FFMA R56, R81, UR25, -R120.reuse ;  /* 0x0000001951387c23 */ /* 0x100fe20008000878 */
[----:B------:R-:W-:Y:S01]  /*46a0*/  FMNMX R25, R67, R6, !PT ;  /* 0x0000000643197209 */ /* 0x000fe20007800000 */
[--C-:B------:R-:W-:Y:S01]  /*46b0*/  FFMA R52, R77, UR25, -R120.reuse ;  /* 0x000000194d347c23 */ /* 0x100fe20008000878 */
[--C-:B------:R-:W-:Y:S01]  /*46c0*/  FFMA R73, R80, UR25, -R120.reuse ;  /* 0x0000001950497c23 */ /* 0x100fe20008000878 */
[----:B------:R-:W-:Y:S01]  /*46d0*/  @!P6 FMUL R19, R19, 0.5 ;  /* 0x3f0000001313e820 */ /* 0x000fe20000400000 */
[----:B------:R-:W2:Y:S01]  /*46e0*/  MUFU.EX2 R28, R28 ;  /* 0x0000001c001c7308 */ /* 0x000ea20000000800 */
[----:B---3--:R-:W-:Y:S01]  /*46f0*/  @!P4 FMUL R10, R10, R10 ;  /* 0x0000000a0a0ac220 */ /* 0x008fe20000400000 */
[----:B------:R-:W-:Y:S01]  /*4700*/  FSETP.GEU.AND P4, PT, R21, -126, PT ;  /* 0xc2fc00001500780b */ /* 0x000fe20003f8e000 */
[--C-:B------:R-:W-:Y:S01]  /*4710*/  FFMA R60, R85, UR25, -R120.reuse ;  /* 0x00000019553c7c23 */ /* 0x100fe20008000878 */
[----:B------:R-:W-:Y:S01]  /*4720*/  FMNMX R6, R70, R25, !PT ;  /* 0x0000001946067209 */ /* 0x000fe20007800000 */
[----:B------:R-:W-:Y:S01]  /*4730*/  FFMA R77, R84, UR25, -R120 ;  /* 0x00000019544d7c23 */ /* 0x000fe20008000878 */
[----:B------:R-:W-:Y:S01]  /*4740*/  FMUL R14, R14, UR25 ;  /* 0x000000190e0e7c20 */ /* 0x000fe20008400000 */
[----:B------:R-:W-:Y:S01]  /*4750*/  @!P3 FMUL R12, R12, 0.5 ;  /* 0x3f0000000c0cb820 */ /* 0x000fe20000400000 */
[----:B------:R-:W3:Y:S01]  /*4760*/  MUFU.EX2 R19, R19 ;  /* 0x0000001300137308 */ /* 0x000ee20000000800 */
[----:B-1----:R-:W-:Y:S01]  /*4770*/  @!P5 FMUL R17, R17, R17 ;  /* 0x000000111111d220 */ /* 0x002fe20000400000 */
[----:B------:R-:W-:-:S02]  /*4780*/  FSETP.GEU.AND P5, PT, R32, -126, PT ;  /* 0xc2fc00002000780b */ /* 0x000fc40003fae000 */
[----:B------:R-:W-:-:S03]  /*4790*/  FMNMX R25, R71, R6, !PT ;  /* 0x0000000647197209 */ /* 0x000fc60007800000 */
[----:B------:R-:W-:Y:S01]  /*47a0*/  @!P4 FMUL R21, R21, 0.5 ;  /* 0x3f0000001515c820 */ /* 0x000fe20000400000 */
[----:B------:R-:W1:Y:S01]  /*47b0*/  MUFU.EX2 R12, R12 ;  /* 0x0000000c000c7308 */ /* 0x000e620000000800 */
[----:B--2---:R-:W-:Y:S01]  /*47c0*/  @!P2 FMUL R28, R28, R28 ;  /* 0x0000001c1c1ca220 */ /* 0x004fe20000400000 */
[----:B------:R-:W-:Y:S02]  /*47d0*/  FSETP.GEU.AND P2, PT, R23, -126, PT ;  /* 0xc2fc00001700780b */ /* 0x000fe40003f4e000 */
[----:B------:R-:W-:-:S03]  /*47e0*/  FMNMX R6, R74, R25, !PT ;  /* 0x000000194a067209 */ /* 0x000fc60007800000 */
[----:B------:R-:W-:Y:S01]  /*47f0*/  @!P5 FMUL R32, R32, 0.5 ;  /* 0x3f0000002020d820 */ /* 0x000fe20000400000 */
[----:B------:R-:W2:Y:S01]  /*4800*/  MUFU.EX2 R21, R21 ;  /* 0x0000001500157308 */ /* 0x000ea20000000800 */
[----:B---3--:R-:W-:Y:S01]  /*4810*/  @!P6 FMUL R19, R19, R19 ;  /* 0x000000131313e220 */ /* 0x008fe20000400000 */
[----:B------:R-:W-:Y:S02]  /*4820*/  FSETP.GEU.AND P6, PT, R16, -126, PT ;  /* 0xc2fc00001000780b */ /* 0x000fe40003fce000 */
[----:B------:R-:W-:-:S03]  /*4830*/  FMNMX R25, R75, R6, !PT ;  /* 0x000000064b197209 */ /* 0x000fc60007800000 */
[----:B------:R-:W-:Y:S01]  /*4840*/  @!P2 FMUL R23, R23, 0.5 ;  /* 0x3f0000001717a820 */ /* 0x000fe20000400000 */
[----:B------:R-:W3:Y:S01]  /*4850*/  MUFU.EX2 R32, R32 ;  /* 0x0000002000207308 */ /* 0x000ee20000000800 */
[----:B-1----:R-:W-:Y:S01]  /*4860*/  @!P3 FMUL R12, R12, R12 ;  /* 0x0000000c0c0cb220 */ /* 0x002fe20000400000 */
[----:B------:R-:W-:Y:S02]  /*4870*/  FSETP.GEU.AND P3, PT, R37, -126, PT ;  /* 0xc2fc00002500780b */ /* 0x000fe40003f6e000 */
        /* <DEDUP_REMOVED lines=47> */
[----:B------:R-:W-:Y:S01]  /*4b70*/  FSETP.GEU.AND P3, PT, R44, -126, PT ;  /* 0xc2fc00002c00780b */ /* 0x000fe20003f6e000 */
[----:B------:R-:W2:Y:S04]  /*4b80*/  SHFL.BFLY PT, R25, R6, 0x2, 0x1f ;  /* 0x0c401f0006197f89 */ /* 0x000ea800000e0000 */
[----:B------:R-:W-:Y:S01]  /*4b90*/  @!P6 FMUL R57, R57, 0.5 ;  /* 0x3f0000003939e820 */ /* 0x000fe20000400000 */
[----:B------:R-:W4:Y:S01]  /*4ba0*/  MUFU.EX2 R20, R20 ;  /* 0x0000001400147308 */ /* 0x000f220000000800 */
        /* <DEDUP_REMOVED lines=8> */
[----:B----4-:R-:W-:Y:S01]  /*4c30*/  @!P2 FMUL R20, R20, R20 ;  /* 0x000000141414a220 */ /* 0x010fe20000400000 */
[----:B------:R-:W-:Y:S02]  /*4c40*/  FSETP.GEU.AND P2, PT, R65, -126, PT ;  /* 0xc2fc00004100780b */ /* 0x000fe40003f4e000 */
[----:B--2---:R-:W-:-:S03]  /*4c50*/  FMNMX R6, R6, R25, !PT ;  /* 0x0000001906067209 */ /* 0x004fc60007800000 */
[----:B------:R-:W-:Y:S01]  /*4c60*/  @!P5 FMUL R22, R22, 0.5 ;  /* 0x3f0000001616d820 */ /* 0x000fe20000400000 */
[----:B------:R-:W2:Y:S01]  /*4c70*/  MUFU.EX2 R61, R61 ;  /* 0x0000003d003d7308 */ /* 0x000ea20000000800 */
[----:B---3--:R-:W-:Y:S01]  /*4c80*/  @!P6 FMUL R57, R57, R57 ;  /* 0x000000393939e220 */ /* 0x008fe20000400000 */
[----:B------:R-:W-:-:S03]  /*4c90*/  FSETP.GEU.AND P6, PT, R48, -126, PT ;  /* 0xc2fc00003000780b */ /* 0x000fc60003fce000 */
[----:B------:R-:W-:Y:S01]  /*4ca0*/  FADD R13, R28, R57 ;  /* 0x000000391c0d7221 */ /* 0x000fe20000000000 */
[----:B------:R-:W-:Y:S01]  /*4cb0*/  F2FP.F16.F32.PACK_AB R28, R19, R28 ;  /* 0x0000001c131c723e */ /* 0x000fe200000000ff */
        /* <DEDUP_REMOVED lines=15> */
[----:B------:R-:W-:-:S04]  /*4db0*/  FSETP.NEU.AND P2, PT, R6, -INF , PT ;  /* 0xff8000000600780b */ /* 0x000fc80003f4d000 */
[----:B------:R-:W-:Y:S01]  /*4dc0*/  FSEL R64, R6, RZ, P2 ;  /* 0x000000ff06407208 */ /* 0x000fe20001000000 */
[----:B------:R-:W-:Y:S01]  /*4dd0*/  @!P5 FMUL R73, R73, 0.5 ;  /* 0x3f0000004949d820 */ /* 0x000fe20000400000 */
[----:B------:R-:W1:Y:S01]  /*4de0*/  MUFU.EX2 R52, R52 ;  /* 0x0000003400347308 */ /* 0x000e620000000800 */
[----:B--2---:R-:W-:Y:S01]  /*4df0*/  @!P6 FMUL R48, R48, R48 ;  /* 0x000000303030e220 */ /* 0x004fe20000400000 */
[----:B------:R-:W-:Y:S01]  /*4e00*/  FSETP.GEU.AND P6, PT, R56, -126, PT ;  /* 0xc2fc00003800780b */ /* 0x000fe20003fce000 */
[C---:B------:R-:W-:Y:S01]  /*4e10*/  FMUL R29, R64.reuse, UR25 ;  /* 0x00000019401d7c20 */ /* 0x040fe20008400000 */
[----:B------:R-:W-:Y:S01]  /*4e20*/  FSETP.GEU.AND P2, PT, R77, -126, PT ;  /* 0xc2fc00004d00780b */ /* 0x000fe20003f4e000 */
[----:B------:R-:W-:Y:S01]  /*4e30*/  FADD R81, -R64, R11 ;  /* 0x0000000b40517221 */ /* 0x000fe20000000100 */
[----:B------:R-:W-:Y:S01]  /*4e40*/  FADD R11, R24, R49 ;  /* 0x00000031180b7221 */ /* 0x000fe20000000000 */
[--C-:B------:R-:W-:Y:S01]  /*4e50*/  FFMA R25, R26, UR25, -R29.reuse ;  /* 0x000000191a197c23 */ /* 0x100fe2000800081d */
[----:B------:R-:W2:Y:S01]  /*4e60*/  MUFU.EX2 R73, R73 ;  /* 0x0000004900497308 */ /* 0x000ea20000000800 */
[----:B---3--:R-:W-:Y:S01]  /*4e70*/  @!P3 FMUL R69, R69, R69 ;  /* 0x000000454545b220 */ /* 0x008fe20000400000 */
[----:B------:R-:W-:Y:S01]  /*4e80*/  FSETP.GEU.AND P3, PT, R60, -126, PT ;  /* 0xc2fc00003c00780b */ /* 0x000fe20003f6e000 */
[--C-:B------:R-:W-:Y:S01]  /*4e90*/  FFMA R26, R27, UR25, -R29.reuse ;  /* 0x000000191b1a7c23 */ /* 0x100fe2000800081d */
[--C-:B------:R-:W-:Y:S01]  /*4ea0*/  FFMA R27, R30, UR25, -R29.reuse ;  /* 0x000000191e1b7c23 */ /* 0x100fe2000800081d */
[--C-:B------:R-:W-:Y:S01]  /*4eb0*/  FFMA R34, R34, UR25, -R29.reuse ;  /* 0x0000001922227c23 */ /* 0x100fe2000800081d */
[--C-:B------:R-:W-:Y:S01]  /*4ec0*/  FFMA R31, R31, UR25, -R29.reuse ;  /* 0x000000191f1f7c23 */ /* 0x100fe2000800081d */
[----:B------:R-:W-:Y:S01]  /*4ed0*/  @!P6 FMUL R56, R56, 0.5 ;  /* 0x3f0000003838e820 */ /* 0x000fe20000400000 */
[--C-:B------:R-:W-:Y:S01]  /*4ee0*/  FFMA R33, R35, UR25, -R29.reuse ;  /* 0x0000001923217c23 */ /* 0x100fe2000800081d */
[----:B-1----:R-:W-:Y:S01]  /*4ef0*/  @!P4 FMUL R52, R52, R52 ;  /* 0x000000343434c220 */ /* 0x002fe20000400000 */
[----:B------:R-:W-:Y:S01]  /*4f00*/  FSETP.GEU.AND P4, PT, R25, -126, PT ;  /* 0xc2fc00001900780b */ /* 0x000fe20003f8e000 */
[----:B------:R-:W-:Y:S01]  /*4f10*/  @!P2 FMUL R77, R77, 0.5 ;  /* 0x3f0000004d4da820 */ /* 0x000fe20000400000 */
[--C-:B------:R-:W-:Y:S01]  /*4f20*/  FFMA R38, R38, UR25, -R29.reuse ;  /* 0x0000001926267c23 */ /* 0x100fe2000800081d */
[----:B------:R-:W1:Y:S01]  /*4f30*/  MUFU.EX2 R56, R56 ;  /* 0x0000003800387308 */ /* 0x000e620000000800 */
[--C-:B------:R-:W-:Y:S01]  /*4f40*/  FFMA R42, R42, UR25, -R29.reuse ;  /* 0x000000192a2a7c23 */ /* 0x100fe2000800081d */
[----:B------:R-:W-:Y:S01]  /*4f50*/  @!P3 FMUL R60, R60, 0.5 ;  /* 0x3f0000003c3cb820 */ /* 0x000fe20000400000 */
[--C-:B------:R-:W-:Y:S01]  /*4f60*/  FFMA R46, R46, UR25, -R29.reuse ;  /* 0x000000192e2e7c23 */ /* 0x100fe2000800081d */
[----:B--2---:R-:W-:Y:S01]  /*4f70*/  @!P5 FMUL R73, R73, R73 ;  /* 0x000000494949d220 */ /* 0x004fe20000400000 */
[----:B------:R-:W-:Y:S01]  /*4f80*/  FSETP.GEU.AND P5, PT, R26, -126, PT ;  /* 0xc2fc00001a00780b */ /* 0x000fe20003fae000 */
[--C-:B------:R-:W-:Y:S01]  /*4f90*/  FFMA R59, R59, UR25, -R29.reuse ;  /* 0x000000193b3b7c23 */ /* 0x100fe2000800081d */
[--C-:B------:R-:W-:Y:S01]  /*4fa0*/  FFMA R63, R63, UR25, -R29.reuse ;  /* 0x000000193f3f7c23 */ /* 0x100fe2000800081d */
[----:B------:R-:W2:Y:S01]  /*4fb0*/  MUFU.EX2 R60, R60 ;  /* 0x0000003c003c7308 */ /* 0x000ea20000000800 */
[--C-:B------:R-:W-:Y:S01]  /*4fc0*/  FFMA R67, R67, UR25, -R29.reuse ;  /* 0x0000001943437c23 */ /* 0x100fe2000800081d */
[----:B------:R-:W-:Y:S01]  /*4fd0*/  @!P4 FMUL R25, R25, 0.5 ;  /* 0x3f0000001919c820 */ /* 0x000fe20000400000 */
[--C-:B------:R-:W-:Y:S01]  /*4fe0*/  FFMA R75, R75, UR25, -R29.reuse ;  /* 0x000000194b4b7c23 */ /* 0x100fe2000800081d */
        /* <DEDUP_REMOVED lines=9> */
[----:B------:R-:W-:Y:S01]  /*5080*/  FFMA R87, R87, UR25, -R29 ;  /* 0x0000001957577c23 */ /* 0x000fe2000800081d */
[----:B------:R-:W-:Y:S01]  /*5090*/  FMUL R81, R81, UR25 ;  /* 0x0000001951517c20 */ /* 0x000fe20008400000 */
[----:B------:R-:W-:Y:S01]  /*50a0*/  F2FP.F16.F32.PACK_AB R24, R15, R24 ;  /* 0x000000180f18723e */ /* 0x000fe200000000ff */
[----:B------:R-:W1:Y:S01]  /*50b0*/  MUFU.EX2 R25, R25 ;  /* 0x0000001900197308 */ /* 0x000e620000000800 */
[----:B--2---:R-:W-:Y:S01]  /*50c0*/  @!P3 FMUL R60, R60, R60 ;  /* 0x0000003c3c3cb220 */ /* 0x004fe20000400000 */
[----:B------:R-:W-:-:S05]  /*50d0*/  FSETP.GEU.AND P3, PT, R34, -126, PT ;  /* 0xc2fc00002200780b */ /* 0x000fca0003f6e000 */
[----:B------:R-:W-:Y:S01]  /*50e0*/  @!P6 FMUL R27, R27, 0.5 ;  /* 0x3f0000001b1be820 */ /* 0x000fe20000400000 */
[----:B------:R2:W4:Y:S01]  /*50f0*/  MUFU.EX2 R30, R26 ;  /* 0x0000001a001e7308 */ /* 0x0005220000000800 */
[----:B---3--:R-:W-:Y:S01]  /*5100*/  @!P2 FMUL R77, R77, R77 ;  /* 0x0000004d4d4da220 */ /* 0x008fe20000400000 */
[----:B------:R-:W-:-:S05]  /*5110*/  FSETP.GEU.AND P2, PT, R31, -126, PT ;  /* 0xc2fc00001f00780b */ /* 0x000fca0003f4e000 */
[----:B------:R-:W-:Y:S01]  /*5120*/  @!P3 FMUL R34, R34, 0.5 ;  /* 0x3f0000002222b820 */ /* 0x000fe20000400000 */
[----:B------:R-:W3:Y:S01]  /*5130*/  MUFU.EX2 R27, R27 ;  /* 0x0000001b001b7308 */ /* 0x000ee20000000800 */
[----:B--2---:R-:W-:Y:S01]  /*5140*/  FFMA R26, R39, UR25, -R29 ;  /* 0x00000019271a7c23 */ /* 0x004fe2000800081d */
[----:B-1----:R-:W-:Y:S01]  /*5150*/  @!P4 FMUL R25, R25, R25 ;  /* 0x000000191919c220 */ /* 0x002fe20000400000 */
[----:B------:R-:W-:-:S04]  /*5160*/  FSETP.GEU.AND P4, PT, R33, -126, PT ;  /* 0xc2fc00002100780b */ /* 0x000fc80003f8e000 */
[----:B------:R-:W-:Y:S01]  /*5170*/  @!P2 FMUL R31, R31, 0.5 ;  /* 0x3f0000001f1fa820 */ /* 0x000fe20000400000 */
[----:B------:R1:W2:Y:S01]  /*5180*/  MUFU.EX2 R35, R34 ;  /* 0x0000002200237308 */ /* 0x0002a20000000800 */
[----:B----4-:R-:W-:Y:S01]  /*5190*/  @!P5 FMUL R30, R30, R30 ;  /* 0x0000001e1e1ed220 */ /* 0x010fe20000400000 */
[----:B------:R-:W-:-:S06]  /*51a0*/  FSETP.GEU.AND P5, PT, R38, -126, PT ;  /* 0xc2fc00002600780b */ /* 0x000fcc0003fae000 */
[----:B------:R4:W5:Y:S01]  /*51b0*/  MUFU.EX2 R68, R31 ;  /* 0x0000001f00447308 */ /* 0x0009620000000800 */
[----:B---3--:R-:W-:Y:S01]  /*51c0*/  @!P6 FMUL R27, R27, R27 ;  /* 0x0000001b1b1be220 */ /* 0x008fe20000400000 */
[----:B------:R-:W-:Y:S01]  /*51d0*/  FSETP.GEU.AND P6, PT, R26, -126, PT ;  /* 0xc2fc00001a00780b */ /* 0x000fe20003fce000 */
[----:B------:R-:W-:Y:S01]  /*51e0*/  @!P4 FMUL R33, R33, 0.5 ;  /* 0x3f0000002121c820 */ /* 0x000fe20000400000 */
[----:B-1----:R-:W-:-:S03]  /*51f0*/  FFMA R34, R51, UR25, -R29 ;  /* 0x0000001933227c23 */ /* 0x002fc6000800081d */
[----:B------:R-:W-:Y:S01]  /*5200*/  @!P5 FMUL R38, R38, 0.5 ;  /* 0x3f0000002626d820 */ /* 0x000fe20000400000 */
[----:B------:R1:W3:Y:S01]  /*5210*/  MUFU.EX2 R72, R33 ;  /* 0x0000002100487308 */ /* 0x0002e20000000800 */
[----:B----4-:R-:W-:Y:S01]  /*5220*/  FFMA R31, R43, UR25, -R29 ;  /* 0x000000192b1f7c23 */ /* 0x010fe2000800081d */
[----:B--2---:R-:W-:-:S04]  /*5230*/  @!P3 FMUL R35, R35, R35 ;  /* 0x000000232323b220 */ /* 0x004fc80000400000 */
[----:B------:R-:W-:Y:S01]  /*5240*/  FSETP.GEU.AND P3, PT, R31, -126, PT ;  /* 0xc2fc00001f00780b */ /* 0x000fe20003f6e000 */
[----:B------:R-:W-:Y:S01]  /*5250*/  @!P6 FMUL R26, R26, 0.5 ;  /* 0x3f0000001a1ae820 */ /* 0x000fe20000400000 */
[----:B------:R2:W4:Y:S01]  /*5260*/  MUFU.EX2 R39, R38 ;  /* 0x0000002600277308 */ /* 0x0005220000000800 */
[----:B-1----:R-:W-:Y:S01]  /*5270*/  FFMA R33, R47, UR25, -R29 ;  /* 0x000000192f217c23 */ /* 0x002fe2000800081d */
[----:B-----5:R-:W-:Y:S01]  /*5280*/  @!P2 FMUL R68, R68, R68 ;  /* 0x000000444444a220 */ /* 0x020fe20000400000 */
[----:B------:R-:W-:-:S05]  /*5290*/  FSETP.GEU.AND P2, PT, R42, -126, PT ;  /* 0xc2fc00002a00780b */ /* 0x000fca0003f4e000 */
[----:B------:R1:W5:Y:S01]  /*52a0*/  MUFU.EX2 R76, R26 ;  /* 0x0000001a004c7308 */ /* 0x0003620000000800 */
[----:B---3--:R-:W-:Y:S01]  /*52b0*/  @!P4 FMUL R72, R72, R72 ;  /* 0x000000484848c220 */ /* 0x008fe20000400000 */
[----:B------:R-:W-:Y:S01]  /*52c0*/  FSETP.GEU.AND P4, PT, R46, -126, PT ;  /* 0xc2fc00002e00780b */ /* 0x000fe20003f8e000 */
[----:B------:R-:W-:Y:S01]  /*52d0*/  @!P3 FMUL R31, R31, 0.5 ;  /* 0x3f0000001f1fb820 */ /* 0x000fe20000400000 */
[----:B--2---:R-:W-:-:S04]  /*52e0*/  FFMA R38, R55, UR25, -R29 ;  /* 0x0000001937267c23 */ /* 0x004fc8000800081d */
[----:B------:R2:W3:Y:S01]  /*52f0*/  MUFU.EX2 R80, R31 ;  /* 0x0000001f00507308 */ /* 0x0004e20000000800 */
[----:B-1----:R-:W-:Y:S01]  /*5300*/  FFMA R26, R50, UR25, -R29 ;  /* 0x00000019321a7c23 */ /* 0x002fe2000800081d */
[----:B----4-:R-:W-:Y:S01]  /*5310*/  @!P5 FMUL R39, R39, R39 ;  /* 0x000000272727d220 */ /* 0x010fe20000400000 */
[----:B------:R-:W-:Y:S01]  /*5320*/  FSETP.GEU.AND P5, PT, R33, -126, PT ;  /* 0xc2fc00002100780b */ /* 0x000fe20003fae000 */
[----:B------:R-:W-:-:S03]  /*5330*/  @!P2 FMUL R42, R42, 0.5 ;  /* 0x3f0000002a2aa820 */ /* 0x000fc60000400000 */
[----:B------:R-:W-:Y:S01]  /*5340*/  @!P4 FMUL R46, R46, 0.5 ;  /* 0x3f0000002e2ec820 */ /* 0x000fe20000400000 */
[----:B------:R-:W1:Y:S01]  /*5350*/  MUFU.EX2 R43, R42 ;  /* 0x0000002a002b7308 */ /* 0x000e620000000800 */
[----:B-----5:R-:W-:Y:S01]  /*5360*/  @!P6 FMUL R76, R76, R76 ;  /* 0x0000004c4c4ce220 */ /* 0x020fe20000400000 */
[----:B------:R-:W-:Y:S01]  /*5370*/  FSETP.GEU.AND P6, PT, R26, -126, PT ;  /* 0xc2fc00001a00780b */ /* 0x000fe20003fce000 */
[----:B--2---:R-:W-:-:S05]  /*5380*/  FFMA R31, R54, UR25, -R29 ;  /* 0x00000019361f7c23 */ /* 0x004fca000800081d */
[----:B------:R-:W-:Y:S01]  /*5390*/  @!P5 FMUL R33, R33, 0.5 ;  /* 0x3f0000002121d820 */ /* 0x000fe20000400000 */
[----:B------:R-:W2:Y:S01]  /*53a0*/  MUFU.EX2 R47, R46 ;  /* 0x0000002e002f7308 */ /* 0x000ea20000000800 */
[----:B---3--:R-:W-:Y:S01]  /*53b0*/  @!P3 FMUL R80, R80, R80 ;  /* 0x000000505050b220 */ /* 0x008fe20000400000 */
[----:B------:R-:W-:-:S04]  /*53c0*/  FSETP.GEU.AND P3, PT, R31, -126, PT ;  /* 0xc2fc00001f00780b */ /* 0x000fc80003f6e000 */
[----:B------:R-:W-:Y:S02]  /*53d0*/  @!P6 FMUL R26, R26, 0.5 ;  /* 0x3f0000001a1ae820 */ /* 0x000fe40000400000 */
[----:B------:R3:W4:Y:S01]  /*53e0*/  MUFU.EX2 R50, R33 ;  /* 0x0000002100327308 */ /* 0x0007220000000800 */
[----:B-1----:R-:W-:Y:S01]  /*53f0*/  @!P2 FMUL R43, R43, R43 ;  /* 0x0000002b2b2ba220 */ /* 0x002fe20000400000 */
[----:B------:R-:W-:-:S05]  /*5400*/  FSETP.GEU.AND P2, PT, R34, -126, PT ;  /* 0xc2fc00002200780b */ /* 0x000fca0003f4e000 */
[----:B------:R-:W-:Y:S01]  /*5410*/  @!P3 FMUL R31, R31, 0.5 ;  /* 0x3f0000001f1fb820 */ /* 0x000fe20000400000 */
[----:B------:R1:W5:Y:S01]  /*5420*/  MUFU.EX2 R51, R26 ;  /* 0x0000001a00337308 */ /* 0x0003620000000800 */
[----:B---3--:R-:W-:Y:S01]  /*5430*/  FFMA R33, R58, UR25, -R29 ;  /* 0x000000193a217c23 */ /* 0x008fe2000800081d */
[----:B--2---:R-:W-:Y:S01]  /*5440*/  @!P4 FMUL R47, R47, R47 ;  /* 0x0000002f2f2fc220 */ /* 0x004fe20000400000 */
[----:B------:R-:W-:-:S04]  /*5450*/  FSETP.GEU.AND P4, PT, R38, -126, PT ;  /* 0xc2fc00002600780b */ /* 0x000fc80003f8e000 */
[----:B------:R-:W-:Y:S01]  /*5460*/  @!P2 FMUL R34, R34, 0.5 ;  /* 0x3f0000002222a820 */ /* 0x000fe20000400000 */
[----:B------:R2:W3:Y:S01]  /*5470*/  MUFU.EX2 R55, R31 ;  /* 0x0000001f00377308 */ /* 0x0004e20000000800 */
[----:B----4-:R-:W-:Y:S01]  /*5480*/  @!P5 FMUL R50, R50, R50 ;  /* 0x000000323232d220 */ /* 0x010fe20000400000 */
[----:B------:R-:W-:Y:S01]  /*5490*/  FSETP.GEU.AND P5, PT, R33, -126, PT ;  /* 0xc2fc00002100780b */ /* 0x000fe20003fae000 */
[----:B-1----:R-:W-:-:S05]  /*54a0*/  FFMA R26, R62, UR25, -R29 ;  /* 0x000000193e1a7c23 */ /* 0x002fca000800081d */
[----:B------:R-:W-:Y:S01]  /*54b0*/  @!P4 FMUL R38, R38, 0.5 ;  /* 0x3f0000002626c820 */ /* 0x000fe20000400000 */
[----:B-----5:R-:W-:Y:S01]  /*54c0*/  @!P6 FMUL R51, R51, R51 ;  /* 0x000000333333e220 */ /* 0x020fe20000400000 */
[----:B------:R-:W-:Y:S01]  /*54d0*/  FSETP.GEU.AND P6, PT, R59, -126, PT ;  /* 0xc2fc00003b00780b */ /* 0x000fe20003fce000 */
[----:B------:R1:W4:Y:S01]  /*54e0*/  MUFU.EX2 R54, R34 ;  /* 0x0000002200367308 */ /* 0x0003220000000800 */
[----:B--2---:R-:W-:-:S03]  /*54f0*/  FFMA R31, R66, UR25, -R29 ;  /* 0x00000019421f7c23 */ /* 0x004fc6000800081d */
[----:B------:R-:W-:Y:S01]  /*5500*/  @!P5 FMUL R33, R33, 0.5 ;  /* 0x3f0000002121d820 */ /* 0x000fe20000400000 */
[----:B---3--:R-:W-:Y:S01]  /*5510*/  @!P3 FMUL R55, R55, R55 ;  /* 0x000000373737b220 */ /* 0x008fe20000400000 */
[----:B------:R-:W-:Y:S02]  /*5520*/  FSETP.GEU.AND P3, PT, R63, -126, PT ;  /* 0xc2fc00003f00780b */ /* 0x000fe40003f6e000 */
[----:B------:R2:W3:Y:S01]  /*5530*/  MUFU.EX2 R58, R38 ;  /* 0x00000026003a7308 */ /* 0x0004e20000000800 */
[----:B-1----:R-:W-:-:S03]  /*5540*/  FFMA R34, R78, UR25, -R29 ;  /* 0x000000194e227c23 */ /* 0x002fc6000800081d */
[----:B------:R-:W-:-:S04]  /*5550*/  @!P6 FMUL R59, R59, 0.5 ;  /* 0x3f0000003b3be820 */ /* 0x000fc80000400000 */
[----:B------:R1:W5:Y:S01]  /*5560*/  MUFU.EX2 R62, R33 ;  /* 0x00000021003e7308 */ /* 0x0003620000000800 */
[----:B----4-:R-:W-:Y:S01]  /*5570*/  @!P2 FMUL R54, R54, R54 ;  /* 0x000000363636a220 */ /* 0x010fe20000400000 */
[----:B------:R-:W-:Y:S01]  /*5580*/  FSETP.GEU.AND P2, PT, R26, -126, PT ;  /* 0xc2fc00001a00780b */ /* 0x000fe20003f4e000 */
[----:B--2---:R-:W-:Y:S01]  /*5590*/  FADD R38, R36, R73 ;  /* 0x0000004924267221 */ /* 0x004fe20000000000 */
[----:B------:R-:W-:Y:S01]  /*55a0*/  @!P3 FMUL R63, R63, 0.5 ;  /* 0x3f0000003f3fb820 */ /* 0x000fe20000400000 */
[----:B------:R-:W-:Y:S02]  /*55b0*/  F2FP.F16.F32.PACK_AB R36, R41, R36 ;  /* 0x000000242924723e */ /* 0x000fe400000000ff */
[----:B------:R-:W-:Y:S01]  /*55c0*/  FADD R38, R13, R38 ;  /* 0x000000260d267221 */ /* 0x000fe20000000000 */
[----:B------:R-:W2:Y:S01]  /*55d0*/  MUFU.EX2 R59, R59 ;  /* 0x0000003b003b7308 */ /* 0x000ea20000000800 */
[----:B-1----:R-:W-:Y:S01]  /*55e0*/  FFMA R33, R70, UR25, -R29 ;  /* 0x0000001946217c23 */ /* 0x002fe2000800081d */
[----:B---3--:R-:W-:Y:S01]  /*55f0*/  @!P4 FMUL R58, R58, R58 ;  /* 0x0000003a3a3ac220 */ /* 0x008fe20000400000 */
[----:B------:R-:W-:Y:S01]  /*5600*/  FSETP.GEU.AND P4, PT, R31, -126, PT ;  /* 0xc2fc00001f00780b */ /* 0x000fe20003f8e000 */
[----:B------:R-:W-:-:S03]  /*5610*/  FADD R13, R12, R61 ;  /* 0x0000003d0c0d7221 */ /* 0x000fc60000000000 */
[----:B------:R-:W-:Y:S01]  /*5620*/  @!P2 FMUL R26, R26, 0.5 ;  /* 0x3f0000001a1aa820 */ /* 0x000fe20000400000 */
[----:B------:R-:W1:Y:S01]  /*5630*/  MUFU.EX2 R63, R63 ;  /* 0x0000003f003f7308 */ /* 0x000e620000000800 */
[----:B-----5:R-:W-:Y:S01]  /*5640*/  @!P5 FMUL R62, R62, R62 ;  /* 0x0000003e3e3ed220 */ /* 0x020fe20000400000 */
[----:B------:R-:W-:-:S06]  /*5650*/  FSETP.GEU.AND P5, PT, R67, -126, PT ;  /* 0xc2fc00004300780b */ /* 0x000fcc0003fae000 */
[----:B------:R-:W-:Y:S01]  /*5660*/  @!P4 FMUL R31, R31, 0.5 ;  /* 0x3f0000001f1fc820 */ /* 0x000fe20000400000 */
[----:B--2---:R-:W-:Y:S01]  /*5670*/  @!P6 FMUL R59, R59, R59 ;  /* 0x0000003b3b3be220 */ /* 0x004fe20000400000 */
[----:B------:R-:W-:Y:S01]  /*5680*/  FSETP.GEU.AND P6, PT, R33, -126, PT ;  /* 0xc2fc00002100780b */ /* 0x000fe20003fce000 */
[----:B------:R2:W3:Y:S04]  /*5690*/  MUFU.EX2 R66, R26 ;  /* 0x0000001a00427308 */ /* 0x0004e80000000800 */
[----:B------:R-:W-:Y:S01]  /*56a0*/  @!P5 FMUL R67, R67, 0.5 ;  /* 0x3f0000004343d820 */ /* 0x000fe20000400000 */
[----:B-1----:R-:W-:-:S03]  /*56b0*/  @!P3 FMUL R63, R63, R63 ;  /* 0x0000003f3f3fb220 */ /* 0x002fc60000400000 */
[----:B------:R-:W1:Y:S01]  /*56c0*/  MUFU.EX2 R70, R31 ;  /* 0x0000001f00467308 */ /* 0x000e620000000800 */
[----:B--2---:R-:W-:Y:S01]  /*56d0*/  FFMA R26, R74, UR25, -R29 ;  /* 0x000000194a1a7c23 */ /* 0x004fe2000800081d */
[----:B------:R-:W-:Y:S01]  /*56e0*/  FADD R29, R41, R56 ;  /* 0x00000038291d7221 */ /* 0x000fe20000000000 */
[----:B------:R-:W-:Y:S01]  /*56f0*/  F2FP.F16.F32.PACK_AB R41, R59, R62 ;  /* 0x0000003e3b29723e */ /* 0x000fe200000000ff */
[----:B------:R-:W-:Y:S02]  /*5700*/  @!P6 FMUL R33, R33, 0.5 ;  /* 0x3f0000002121e820 */ /* 0x000fe40000400000 */
[----:B------:R-:W-:Y:S02]  /*5710*/  FSETP.GEU.AND P3, PT, R26, -126, PT ;  /* 0xc2fc00001a00780b */ /* 0x000fe40003f6e000 */
[----:B------:R-:W2:Y:S01]  /*5720*/  MUFU.EX2 R74, R33 ;  /* 0x00000021004a7308 */ /* 0x000ea20000000800 */
[----:B---3--:R-:W-:Y:S01]  /*5730*/  @!P2 FMUL R66, R66, R66 ;  /* 0x000000424242a220 */ /* 0x008fe20000400000 */
[----:B------:R-:W-:-:S06]  /*5740*/  FSETP.GEU.AND P2, PT, R71, -126, PT ;  /* 0xc2fc00004700780b */ /* 0x000fcc0003f4e000 */
[----:B------:R-:W3:Y:S01]  /*5750*/  MUFU.EX2 R67, R67 ;  /* 0x0000004300437308 */ /* 0x000ee20000000800 */
[----:B-1----:R-:W-:Y:S01]  /*5760*/  @!P4 FMUL R70, R70, R70 ;  /* 0x000000464646c220 */ /* 0x002fe20000400000 */
[----:B------:R-:W-:Y:S01]  /*5770*/  FSETP.GEU.AND P4, PT, R75, -126, PT ;  /* 0xc2fc00004b00780b */ /* 0x000fe20003f8e000 */
[----:B------:R-:W-:Y:S02]  /*5780*/  @!P3 FMUL R26, R26, 0.5 ;  /* 0x3f0000001a1ab820 */ /* 0x000fe40000400000 */
[----:B------:R-:W-:Y:S02]  /*5790*/  FADD R84, R35, R70 ;  /* 0x0000004623547221 */ /* 0x000fe40000000000 */
[----:B------:R-:W-:Y:S01]  /*57a0*/  @!P2 FMUL R71, R71, 0.5 ;  /* 0x3f0000004747a820 */ /* 0x000fe20000400000 */
[----:B------:R1:W4:Y:S01]  /*57b0*/  MUFU.EX2 R78, R26 ;  /* 0x0000001a004e7308 */ /* 0x0003220000000800 */
[----:B--2---:R-:W-:Y:S01]  /*57c0*/  @!P6 FMUL R74, R74, R74 ;  /* 0x0000004a4a4ae220 */ /* 0x004fe20000400000 */
[----:B------:R-:W-:-:S05]  /*57d0*/  FSETP.GEU.AND P6, PT, R82, -126, PT ;  /* 0xc2fc00005200780b */ /* 0x000fca0003fce000 */
[----:B------:R-:W-:Y:S01]  /*57e0*/  @!P4 FMUL R75, R75, 0.5 ;  /* 0x3f0000004b4bc820 */ /* 0x000fe20000400000 */
[----:B------:R-:W2:Y:S01]  /*57f0*/  MUFU.EX2 R71, R71 ;  /* 0x0000004700477308 */ /* 0x000ea20000000800 */
[----:B---3--:R-:W-:Y:S01]  /*5800*/  @!P5 FMUL R67, R67, R67 ;  /* 0x000000434343d220 */ /* 0x008fe20000400000 */
[----:B------:R-:W-:Y:S01]  /*5810*/  FSETP.GEU.AND P5, PT, R34, -126, PT ;  /* 0xc2fc00002200780b */ /* 0x000fe20003fae000 */
[----:B-1----:R-:W-:Y:S01]  /*5820*/  FADD R26, R32, R65 ;  /* 0x00000041201a7221 */ /* 0x002fe20000000000 */
[----:B------:R-:W-:-:S03]  /*5830*/  F2FP.F16.F32.PACK_AB R32, R23, R32 ;  /* 0x000000201720723e */ /* 0x000fc600000000ff */
[----:B------:R-:W-:Y:S01]  /*5840*/  @!P6 FMUL R82, R82, 0.5 ;  /* 0x3f0000005252e820 */ /* 0x000fe20000400000 */
[----:B------:R-:W1:Y:S01]  /*5850*/  MUFU.EX2 R75, R75 ;  /* 0x0000004b004b7308 */ /* 0x000e620000000800 */
[----:B----4-:R-:W-:Y:S01]  /*5860*/  @!P3 FMUL R78, R78, R78 ;  /* 0x0000004e4e4eb220 */ /* 0x010fe20000400000 */
[----:B------:R-:W-:Y:S01]  /*5870*/  FSETP.GEU.AND P3, PT, R83, -126, PT ;  /* 0xc2fc00005300780b */ /* 0x000fe20003f6e000 */
[----:B------:R-:W-:Y:S01]  /*5880*/  FADD R31, R11, R26 ;  /* 0x0000001a0b1f7221 */ /* 0x000fe20000000000 */
[----:B------:R-:W-:Y:S01]  /*5890*/  FADD R11, R15, R40 ;  /* 0x000000280f0b7221 */ /* 0x000fe20000000000 */
[----:B------:R-:W-:Y:S01]  /*58a0*/  FADD R26, R19, R44 ;  /* 0x0000002c131a7221 */ /* 0x000fe20000000000 */
[----:B------:R-:W-:Y:S01]  /*58b0*/  FADD R120, R43, R78 ;  /* 0x0000004e2b787221 */ /* 0x000fe20000000000 */
[----:B------:R-:W-:Y:S01]  /*58c0*/  @!P5 FMUL R34, R34, 0.5 ;  /* 0x3f0000002222d820 */ /* 0x000fe20000400000 */
[----:B------:R-:W3:Y:S01]  /*58d0*/  MUFU.EX2 R82, R82 ;  /* 0x0000005200527308 */ /* 0x000ee20000000800 */
[----:B------:R-:W-:Y:S01]  /*58e0*/  FADD R42, R26, R29 ;  /* 0x0000001d1a2a7221 */ /* 0x000fe20000000000 */
[----:B------:R-:W-:Y:S01]  /*58f0*/  FADD R26, R16, R69 ;  /* 0x00000045101a7221 */ /* 0x000fe20000000000 */
[----:B--2---:R-:W-:Y:S01]  /*5900*/  @!P2 FMUL R71, R71, R71 ;  /* 0x000000474747a220 */ /* 0x004fe20000400000 */
[----:B------:R-:W-:Y:S01]  /*5910*/  FSETP.GEU.AND P2, PT, R81, -126, PT ;  /* 0xc2fc00005100780b */ /* 0x000fe20003f4e000 */
[----:B------:R-:W-:Y:S01]  /*5920*/  FADD R31, R31, R38 ;  /* 0x000000261f1f7221 */ /* 0x000fe20000000000 */
[----:B------:R-:W-:Y:S01]  /*5930*/  F2FP.F16.F32.PACK_AB R38, R45, R18 ;  /* 0x000000122d26723e */ /* 0x000fe200000000ff */
[----:B------:R-:W-:Y:S01]  /*5940*/  @!P3 FMUL R83, R83, 0.5 ;  /* 0x3f0000005353b820 */ /* 0x000fe20000400000 */
[----:B------:R2:W4:Y:S01]  /*5950*/  MUFU.EX2 R64, R34 ;  /* 0x0000002200407308 */ /* 0x0005220000000800 */
[----:B-1----:R-:W-:Y:S01]  /*5960*/  @!P4 FMUL R75, R75, R75 ;  /* 0x0000004b4b4bc220 */ /* 0x002fe20000400000 */
[----:B------:R-:W-:-:S02]  /*5970*/  FSETP.GEU.AND P4, PT, R79, -126, PT ;  /* 0xc2fc00004f00780b */ /* 0x000fc40003f8e000 */
[----:B------:R-:W-:Y:S01]  /*5980*/  F2FP.F16.F32.PACK_AB R40, R40, R49 ;  /* 0x000000312828723e */ /* 0x000fe200000000ff */
[----:B------:R-:W-:Y:S01]  /*5990*/  FADD R85, R80, R75 ;  /* 0x0000004b50557221 */ /* 0x000fe20000000000 */
[----:B------:R-:W-:Y:S02]  /*59a0*/  F2FP.F16.F32.PACK_AB R44, R44, R57 ;  /* 0x000000392c2c723e */ /* 0x000fe400000000ff */
[----:B------:R-:W1:Y:S01]  /*59b0*/  MUFU.EX2 R83, R83 ;  /* 0x0000005300537308 */ /* 0x000e620000000800 */
[----:B---3--:R-:W-:Y:S01]  /*59c0*/  @!P6 FMUL R82, R82, R82 ;  /* 0x000000525252e220 */ /* 0x008fe20000400000 */
[----:B------:R-:W-:Y:S01]  /*59d0*/  FSETP.GEU.AND P6, PT, R87, -126, PT ;  /* 0xc2fc00005700780b */ /* 0x000fe20003fce000 */
[----:B--2---:R-:W-:Y:S01]  /*59e0*/  FADD R34, R23, R48 ;  /* 0x0000003017227221 */ /* 0x004fe20000000000 */
[----:B------:R-:W-:Y:S01]  /*59f0*/  @!P2 FMUL R81, R81, 0.5 ;  /* 0x3f0000005151a820 */ /* 0x000fe20000400000 */
[----:B------:R-:W-:Y:S01]  /*5a00*/  FADD R121, R51, R82 ;  /* 0x0000005233797221 */ /* 0x000fe20000000000 */
[----:B------:R-:W-:Y:S01]  /*5a10*/  F2FP.F16.F32.PACK_AB R48, R48, R65 ;  /* 0x000000413030723e */ /* 0x000fe200000000ff */
[----:B------:R-:W-:Y:S01]  /*5a20*/  @!P4 FMUL R79, R79, 0.5 ;  /* 0x3f0000004f4fc820 */ /* 0x000fe20000400000 */
[----:B------:R-:W-:Y:S01]  /*5a30*/  FADD R33, R11, R34 ;  /* 0x000000220b217221 */ /* 0x000fe20000000000 */
[----:B----4-:R-:W-:Y:S01]  /*5a40*/  @!P5 FMUL R64, R64, R64 ;  /* 0x000000404040d220 */ /* 0x010fe20000400000 */
[----:B------:R-:W-:Y:S01]  /*5a50*/  FSETP.GEU.AND P5, PT, R86, -126, PT ;  /* 0xc2fc00005600780b */ /* 0x000fe20003fae000 */
[----:B------:R-:W-:Y:S01]  /*5a60*/  FADD R11, R10, R53 ;  /* 0x000000350a0b7221 */ /* 0x000fe20000000000 */
[----:B------:R-:W-:Y:S01]  /*5a70*/  FADD R34, R18, R77 ;  /* 0x0000004d12227221 */ /* 0x000fe20000000000 */
[----:B------:R-:W2:Y:S01]  /*5a80*/  MUFU.EX2 R79, R79 ;  /* 0x0000004f004f7308 */ /* 0x000ea20000000800 */
[----:B------:R-:W-:Y:S01]  /*5a90*/  FADD R127, R84, R121 ;  /* 0x00000079547f7221 */ /* 0x000fe20000000000 */
[----:B------:R-:W-:Y:S01]  /*5aa0*/  @!P6 FMUL R87, R87, 0.5 ;  /* 0x3f0000005757e820 */ /* 0x000fe20000400000 */
[----:B------:R-:W-:Y:S01]  /*5ab0*/  FADD R29, R11, R26 ;  /* 0x0000001a0b1d7221 */ /* 0x000fe20000000000 */
[----:B-1----:R-:W-:Y:S01]  /*5ac0*/  @!P3 FMUL R83, R83, R83 ;  /* 0x000000535353b220 */ /* 0x002fe20000400000 */
[----:B------:R-:W-:Y:S01]  /*5ad0*/  FSETP.GEU.AND P3, PT, R14, -126, PT ;  /* 0xc2fc00000e00780b */ /* 0x000fe20003f6e000 */
[----:B------:R-:W-:Y:S01]  /*5ae0*/  FADD R11, R17, R20 ;  /* 0x00000014110b7221 */ /* 0x000fe20000000000 */
[----:B------:R-:W-:Y:S01]  /*5af0*/  FADD R26, R37, R52 ;  /* 0x00000034251a7221 */ /* 0x000fe20000000000 */
[----:B------:R-:W1:Y:S01]  /*5b00*/  MUFU.EX2 R87, R87 ;  /* 0x0000005700577308 */ /* 0x000e620000000800 */
[----:B------:R-:W-:Y:S01]  /*5b10*/  FADD R46, R13, R34 ;  /* 0x000000220d2e7221 */ /* 0x000fe20000000000 */
[----:B------:R-:W-:Y:S01]  /*5b20*/  @!P5 FMUL R86, R86, 0.5 ;  /* 0x3f0000005656d820 */ /* 0x000fe20000400000 */
[----:B------:R-:W-:Y:S01]  /*5b30*/  FADD R13, R21, R22 ;  /* 0x00000016150d7221 */ /* 0x000fe20000000000 */
[----:B------:R-:W-:Y:S01]  /*5b40*/  FADD R34, R45, R60 ;  /* 0x0000003c2d227221 */ /* 0x000fe20000000000 */
[----:B------:R-:W-:Y:S01]  /*5b50*/  FADD R26, R11, R26 ;  /* 0x0000001a0b1a7221 */ /* 0x000fe20000000000 */
[----:B------:R-:W-:Y:S01]  /*5b60*/  FADD R11, R25, R62 ;  /* 0x0000003e190b7221 */ /* 0x000fe20000000000 */
[----:B------:R-:W-:Y:S01]  /*5b70*/  FADD R84, R47, R64 ;  /* 0x000000402f547221 */ /* 0x000fe20000000000 */
[----:B------:R-:W3:Y:S01]  /*5b80*/  MUFU.EX2 R86, R86 ;  /* 0x0000005600567308 */ /* 0x000ee20000000800 */
        /* <DEDUP_REMOVED lines=8> */
[----:B--2---:R-:W-:Y:S01]  /*5c10*/  @!P4 FMUL R79, R79, R79 ;  /* 0x0000004f4f4fc220 */ /* 0x004fe20000400000 */
[----:B-1----:R-:W-:Y:S01]  /*5c20*/  @!P6 FMUL R87, R87, R87 ;  /* 0x000000575757e220 */ /* 0x002fe20000400000 */
[----:B------:R-:W-:Y:S01]  /*5c30*/  FADD R125, R11, R84 ;  /* 0x000000540b7d7221 */ /* 0x000fe20000000000 */
[----:B------:R-:W-:Y:S01]  /*5c40*/  FADD R129, R34, R85 ;  /* 0x0000005522817221 */ /* 0x000fe20000000000 */
[----:B------:R-:W1:Y:S01]  /*5c50*/  MUFU.EX2 R11, R14 ;  /* 0x0000000e000b7308 */ /* 0x000e620000000800 */
[----:B------:R-:W-:Y:S01]  /*5c60*/  FADD R84, R39, R74 ;  /* 0x0000004a27547221 */ /* 0x000fe20000000000 */
[----:B------:R-:W-:Y:S01]  /*5c70*/  FADD R34, R68, R63 ;  /* 0x0000003f44227221 */ /* 0x000fe20000000000 */
[----:B------:R-:W-:Y:S01]  /*5c80*/  FADD R121, R50, R79 ;  /* 0x0000004f32797221 */ /* 0x000fe20000000000 */
[----:B---3--:R-:W-:Y:S01]  /*5c90*/  @!P5 FMUL R86, R86, R86 ;  /* 0x000000565656d220 */ /* 0x008fe20000400000 */
[----:B------:R-:W-:Y:S01]  /*5ca0*/  FADD R85, R76, R71 ;  /* 0x000000474c557221 */ /* 0x000fe20000000000 */
[----:B------:R-:W-:Y:S01]  /*5cb0*/  FADD R120, R58, R87 ;  /* 0x000000573a787221 */ /* 0x000fe20000000000 */
[----:B------:R-:W-:Y:S01]  /*5cc0*/  FADD R34, R34, R121 ;  /* 0x0000007922227221 */ /* 0x000fe20000000000 */
[----:B------:R-:W2:Y:S01]  /*5cd0*/  MUFU.EX2 R14, R81 ;  /* 0x00000051000e7308 */ /* 0x000ea20000000800 */
[----:B------:R-:W-:Y:S01]  /*5ce0*/  FADD R123, R55, R86 ;  /* 0x00000056377b7221 */ /* 0x000fe20000000000 */
        /* <DEDUP_REMOVED lines=13> */
[----:B------:R-:W-:Y:S01]  /*5dc0*/  SHF.L.U32 R13, R9, 0x1f, RZ ;  /* 0x0000001f090d7819 */ /* 0x000fe200000006ff */
[----:B------:R-:W-:Y:S01]  /*5dd0*/  FADD R26, R31, R26 ;  /* 0x0000001a1f1a7221 */ /* 0x000fe20000000000 */
[----:B-1----:R-:W-:Y:S01]  /*5de0*/  @!P3 FMUL R11, R11, R11 ;  /* 0x0000000b0b0bb220 */ /* 0x002fe20000400000 */
[----:B------:R-:W-:Y:S01]  /*5df0*/  FADD R85, R122, R85 ;  /* 0x000000557a557221 */ /* 0x000fe20000000000 */
[----:B--2---:R-:W-:Y:S01]  /*5e00*/  @!P2 FMUL R14, R14, R14 ;  /* 0x0000000e0e0ea220 */ /* 0x004fe20000400000 */
[----:B------:R1:W2:Y:S01]  /*5e10*/  SYNCS.PHASECHK.TRANS64.TRYWAIT P2, [UR6+0x18000], R13 ;  /* 0x0180000dff0075a7 */ /* 0x0002a20008040146 */
[----:B------:R-:W-:Y:S01]  /*5e20*/  F2FP.F16.F32.PACK_AB R29, R72, R35 ;  /* 0x00000023481d723e */ /* 0x000fe200000000ff */
[----:B------:R-:W-:Y:S01]  /*5e30*/  FFMA R4, R11, R4, R26 ;  /* 0x000000040b047223 */ /* 0x000fe2000000001a */
[----:B------:R-:W-:Y:S01]  /*5e40*/  F2FP.F16.F32.PACK_AB R34, R37, R16 ;  /* 0x000000102522723e */ /* 0x000fe200000000ff */
[----:B------:R-:W-:Y:S01]  /*5e50*/  FFMA R3, R14, R3, R85 ;  /* 0x000000030e037223 */ /* 0x000fe20000000055 */
[----:B------:R-:W-:Y:S01]  /*5e60*/  F2FP.F16.F32.PACK_AB R35, R50, R47 ;  /* 0x0000002f3223723e */ /* 0x000fe200000000ff */
[----:B------:R-:W-:Y:S01]  /*5e70*/  FMUL R88, R88, R11 ;  /* 0x0000000b58587220 */ /* 0x000fe20000400000 */
        /* <DEDUP_REMOVED lines=11> */
[-C--:B------:R-:W-:Y:S01]  /*5f30*/  FMUL R100, R100, R11.reuse ;  /* 0x0000000b64647220 */ /* 0x080fe20000400000 */
        /* <DEDUP_REMOVED lines=26> */
[----:B------:R-:W-:-:S02]  /*60e0*/  F2FP.F16.F32.PACK_AB R27, R68, R27 ;  /* 0x0000001b441b723e */ /* 0x000fc400000000ff */
[----:B------:R-:W-:Y:S02]  /*60f0*/  F2FP.F16.F32.PACK_AB R30, R21, R12 ;  /* 0x0000000c151e723e */ /* 0x000fe400000000ff */
        /* <DEDUP_REMOVED lines=10> */
[----:B-12---:R-:W-:Y:S06]  /*61a0*/  @!P0 BRA `(.L_x_27) ;  /* 0x0000000000048947 */ /* 0x006fec0003800000 */
[----:B------:R-:W-:Y:S01]  /*61b0*/  BPT.TRAP 0x1 ;  /* 0x000000040000795c */ /* 0x000fe20000300000 */
.L_x_27:
[----:B------:R-:W-:Y:S05]  /*61c0*/  @P2 BRA `(.L_x_28) ;  /* 0x0000000000082947 */ /* 0x000fea0003800000 */
[----:B------:R-:W1:Y:S02]  /*61d0*/  SYNCS.PHASECHK.TRANS64.TRYWAIT P2, [UR6+0x18000], R13 ;  /* 0x0180000dff0075a7 */ /* 0x000e640008040146 */
[----:B-1----:R-:W-:Y:S05]  /*61e0*/  @!P2 BRA `(.L_x_29) ;  /* 0x0000005c0084a947 */ /* 0x002fea0003800000 */
.L_x_28:
[----:B------:R-:W-:Y:S01]  /*61f0*/  ULEA UR6, UR24, UR20, 0xa ;  /* 0x0000001418067291 */ /* 0x000fe2000f8e503f */
[----:B------:R-:W-:Y:S01]  /*6200*/  WARPGROUP.ARRIVE ;  /* 0x00000000000079c5 */ /* 0x000fe20000000000 */
[----:B------:R-:W-:Y:S01]  /*6210*/  UMOV UR7, 0x40000040 ;  /* 0x4000004000077882 */ /* 0x000fe20000000000 */
[----:B------:R-:W-:Y:S01]  /*6220*/  UMOV UR11, 0x40000040 ;  /* 0x40000040000b7882 */ /* 0x000fe20000000000 */
[----:B------:R-:W-:Y:S01]  /*6230*/  UIADD3 UR10, UR6, 0x80, URZ ;  /* 0x00000080060a7890 */ /* 0x000fe2000fffe03f */
[----:B------:R-:W-:-:S04]  /*6240*/  F2FP.F16.F32.PACK_AB R55, R87, R86 ;  /* 0x000000565737723e */ /* 0x000fc800000000ff */
[----:B------:R-:W-:Y:S01]  /*6250*/  HGMMA.64x64x16.F32 R88, R24, gdesc[UR4].tnspB, R88, gsb0 ;  /* 0x40e0000418587df0 */ /* 0x000fe20008000858 */
[----:B------:R-:W-:Y:S02]  /*6260*/  UMOV UR7, 0x40000040 ;  /* 0x4000004000077882 */ /* 0x000fe40000000000 */
        /* <DEDUP_REMOVED lines=25> */
[----:B------:R-:W-:Y:S01]  /*6400*/  UIADD3 UR6, UR6, 0x380, URZ ;  /* 0x0000038006067890 */ /* 0x000fe2000fffe03f */
[----:B------:R-:W-:Y:S02]  /*6410*/  WARPGROUP.DEPBAR.LE gsb0, 0x0 ;  /* 0x00008000000079c5 */ /* 0x000fe40000010000 */
[----:B------:R-:W-:-:S06]  /*6420*/  WARPGROUP.ARRIVE ;  /* 0x00000000000079c5 */ /* 0x000fcc0000000000 */
[----:B------:R-:W-:Y:S03]  /*6430*/  HGMMA.64x64x16.F32 R88, R48, gdesc[UR8].tnspB, R88, gsb0 ;  /* 0x40e0000830587df0 */ /* 0x000fe60008000858 */
[----:B------:R-:W-:Y:S02]  /*6440*/  WARPGROUP.DEPBAR.LE gsb0, 0x0 ;  /* 0x00008000000079c5 */ /* 0x000fe40000010000 */
[----:B------:R-:W-:-:S06]  /*6450*/  WARPGROUP.ARRIVE ;  /* 0x00000000000079c5 */ /* 0x000fcc0000000000 */
[----:B------:R-:W-:Y:S03]  /*6460*/  HGMMA.64x64x16.F32 R88, R52, gdesc[UR4].tnspB, R88, gsb0 ;  /* 0x40e0000434587df0 */ /* 0x000fe60008000858 */
[----:B------:R-:W-:Y:S02]  /*6470*/  WARPGROUP.DEPBAR.LE gsb0, 0x0 ;  /* 0x00008000000079c5 */ /* 0x000fe40000010000 */
[----:B------:R-:W-:Y:S05]  /*6480*/  @!P0 BRA `(.L_x_30) ;  /* 0x0000000000048947 */ /* 0x000fea0003800000 */
[----:B------:R-:W-:Y:S01]  /*6490*/  BPT.TRAP 0x1 ;  /* 0x000000040000795c */ /* 0x000fe20000300000 */
.L_x_30:
[----:B------:R-:W-:-:S04]  /*64a0*/  ULEA UR6, UR21, UR36, 0x3 ;  /* 0x0000002415067291 */ /* 0x000fc8000f8e183f */
[----:B------:R-:W-:-:S04]  /*64b0*/  UIADD3 UR6, UR6, 0x18028, URZ ;  /* 0x0001802806067890 */ /* 0x000fc8000fffe03f */
[----:B------:R-:W-:-:S09]  /*64c0*/  UPRMT UR6, URZ, 0x654, UR6 ;  /* 0x000006543f067896 */ /* 0x000fd20008000006 */
[----:B------:R-:W-:Y:S01]  /*64d0*/  SYNCS.ARRIVE.TRANS64.RED.A1T0 RZ, [UR6], RZ ;  /* 0x000000ffffff79a7 */ /* 0x000fe20008100406 */
[----:B------:R-:W-:Y:S05]  /*64e0*/  @P1 BRA `(.L_x_31) ;  /* 0x0000000000041947 */ /* 0x000fea0003800000 */
[----:B------:R-:W-:Y:S01]  /*64f0*/  BPT.TRAP 0x1 ;  /* 0x000000040000795c */ /* 0x000fe20000300000 */
.L_x_31:
[----:B------:R-:W-:-:S04]  /*6500*/  UIADD3 UR21, UR21, 0x1, URZ ;  /* 0x0000000115157890 */ /* 0x000fc8000fffe03f */
[----:B------:R-:W-:-:S04]  /*6510*/  UISETP.NE.AND UP0, UPT, UR21, 0x5, UPT ;  /* 0x000000051500788c */ /* 0x000fc8000bf05270 */
[----:B------:R-:W-:Y:S01]  /*6520*/  USEL UR21, UR21, URZ, UP0 ;  /* 0x0000003f15157287 */ /* 0x000fe20008000000 */
[----:B------:R-:W-:Y:S11]  /*6530*/  @!P0 BRA `(.L_x_32) ;  /* 0x0000000000048947 */ /* 0x000ff60003800000 */
[----:B------:R-:W-:Y:S01]  /*6540*/  BPT.TRAP 0x1 ;  /* 0x000000040000795c */ /* 0x000fe20000300000 */
.L_x_32:
[----:B------:R-:W-:-:S04]  /*6550*/  ULEA UR6, UR21, UR36, 0x3 ;  /* 0x0000002415067291 */ /* 0x000fc8000f8e183f */
[----:B------:R-:W-:-:S04]  /*6560*/  UIADD3 UR6, UR6, 0x18028, URZ ;  /* 0x0001802806067890 */ /* 0x000fc8000fffe03f */
[----:B------:R-:W-:-:S09]  /*6570*/  UPRMT UR6, URZ, 0x654, UR6 ;  /* 0x000006543f067896 */ /* 0x000fd20008000006 */
[----:B------:R-:W-:Y:S01]  /*6580*/  SYNCS.ARRIVE.TRANS64.RED.A1T0 RZ, [UR6], RZ ;  /* 0x000000ffffff79a7 */ /* 0x000fe20008100406 */
[----:B------:R-:W-:Y:S05]  /*6590*/  @P1 BRA `(.L_x_33) ;  /* 0x0000000000041947 */ /* 0x000fea0003800000 */
[----:B------:R-:W-:Y:S01]  /*65a0*/  BPT.TRAP 0x1 ;  /* 0x000000040000795c */ /* 0x000fe20000300000 */
.L_x_33:
[----:B------:R-:W-:Y:S01]  /*65b0*/  UIADD3 UR24, UR24, 0x1, URZ ;  /* 0x0000000118187890 */ /* 0x000fe2000fffe03f */
[C---:B------:R-:W-:Y:S01]  /*65c0*/  ISETP.GT.AND P2, PT, R8.reuse, 0x2, PT ;  /* 0x000000020800780c */ /* 0x040fe20003f44270 */
[----:B------:R-:W-:Y:S01]  /*65d0*/  UIADD3 UR21, UR21, 0x1, URZ ;  /* 0x0000000115157890 */ /* 0x000fe2000fffe03f */
[----:B------:R-:W-:Y:S01]  /*65e0*/  VIADD R8, R8, 0xffffffff ;  /* 0xffffffff08087836 */ /* 0x000fe20000000000 */
[----:B------:R-:W-:Y:S01]  /*65f0*/  UISETP.NE.AND UP2, UPT, UR24, 0x5, UPT ;  /* 0x000000051800788c */ /* 0x000fe2000bf45270 */
[----:B------:R-:W-:Y:S01]  /*6600*/  IADD3 R7, R7, 0x80, RZ ;  /* 0x0000008007077810 */ /* 0x000fe20007ffe0ff */
[----:B------:R-:W-:Y:S01]  /*6610*/  UISETP.NE.AND UP0, UPT, UR21, 0x5, UPT ;  /* 0x000000051500788c */ /* 0x000fe2000bf05270 */
[----:B-1----:R-:W-:Y:S01]  /*6620*/  IMAD.MOV.U32 R13, RZ, RZ, R5 ;  /* 0x000000ffff0d7224 */ /* 0x002fe200078e0005 */
[----:B------:R-:W-:Y:S01]  /*6630*/  USEL UR6, URZ, 0x1, UP2 ;  /* 0x000000013f067887 */ /* 0x000fe20009000000 */
[----:B------:R-:W-:Y:S01]  /*6640*/  MOV R11, R6 ;  /* 0x00000006000b7202 */ /* 0x000fe20000000f00 */
[----:B------:R-:W-:-:S02]  /*6650*/  USEL UR21, UR21, URZ, UP0 ;  /* 0x0000003f15157287 */ /* 0x000fc40008000000 */
[----:B------:R-:W-:Y:S02]  /*6660*/  USEL UR24, UR24, URZ, UP2 ;  /* 0x0000003f18187287 */ /* 0x000fe40009000000 */
[----:B------:R-:W-:Y:S01]  /*6670*/  LOP3.LUT R9, R9, UR6, RZ, 0x3c, !PT ;  /* 0x0000000609097c12 */ /* 0x000fe2000f8e3cff */
[----:B------:R-:W-:Y:S09]  /*6680*/  @P2 BRA `(.L_x_34) ;  /* 0xffffffd400cc2947 */ /* 0x000ff2000383ffff */
.L_x_23:
[----:B------:R-:W-:-:S13]  /*6690*/  ISETP.GE.AND P2, PT, R8, 0x1, PT ;  /* 0x000000010800780c */ /* 0x000fda0003f46270 */
[----:B------:R-:W-:Y:S05]  /*66a0*/  @!P2 BRA `(.L_x_35) ;  /* 0x0000003000b8a947 */ /* 0x000fea0003800000 */
[----:B------:R-:W-:Y:S01]  /*66b0*/  IMAD.MOV.U32 R10, RZ, RZ, R5 ;  /* 0x000000ffff0a7224 */ /* 0x000fe200078e0005 */
[----:B------:R-:W-:Y:S01]  /*66c0*/  MOV R11, R6 ;  /* 0x00000006000b7202 */ /* 0x000fe20000000f00 */
[----:B------:R-:W-:-:S06]  /*66d0*/  ULDC UR25, c[0x0][0x604] ;  /* 0x0001810000197ab9 */ /* 0x000fcc0000000800 */
.L_x_46:
[----:B------:R-:W-:Y:S05]  /*66e0*/  @!P0 BRA `(.L_x_36) ;  /* 0x0000000000048947 */ /* 0x000fea0003800000 */
[----:B------:R-:W-:Y:S01]  /*66f0*/  BPT.TRAP 0x1 ;  /* 0x000000040000795c */ /* 0x000fe20000300000 */
.L_x_36:
[----:B------:R-:W-:Y:S01]  /*6700*/  ULEA UR6, UR24, UR36, 0x3 ;  /* 0x0000002418067291 */ /* 0x000fe2000f8e183f */
[----:B------:R-:W-:-:S08]  /*6710*/  SHF.L.U32 R5, R9, 0x1f, RZ ;  /* 0x0000001f09057819 */ /* 0x000fd000000006ff */
[----:B------:R-:W1:Y:S02]  /*6720*/  SYNCS.PHASECHK.TRANS64.TRYWAIT P2, [UR6+0x18000], R5 ;  /* 0x01800005ff0075a7 */ /* 0x000e640008040146 */
[----:B-1----:R-:W-:Y:S05]  /*6730*/  @!P2 BRA `(.L_x_37) ;  /* 0x000000580048a947 */ /* 0x002fea0003800000 */
.L_x_106:
        /* <DEDUP_REMOVED lines=27> */
.L_x_38:
[C---:B-1----:R-:W-:Y:S01]  /*68f0*/  VIADD R5, R7.reuse, 0x1 ;  /* 0x0000000107057836 */ /* 0x042fe20000000000 */
[C---:B------:R-:W-:Y:S01]  /*6900*/  ISETP.GE.AND P2, PT, R0.reuse, R7, PT ;  /* 0x000000070000720c */ /* 0x040fe20003f46270 */
[C---:B------:R-:W-:Y:S01]  /*6910*/  VIADD R17, R7.reuse, 0x9 ;  /* 0x0000000907117836 */ /* 0x040fe20000000000 */
[C---:B------:R-:W-:Y:S01]  /*6920*/  IADD3 R15, R7.reuse, 0x8, RZ ;  /* 0x00000008070f7810 */ /* 0x040fe20007ffe0ff */
[C---:B------:R-:W-:Y:S01]  /*6930*/  VIADD R21, R7.reuse, 0x11 ;  /* 0x0000001107157836 */ /* 0x040fe20000000000 */
[----:B------:R-:W-:Y:S01]  /*6940*/  ISETP.GE.AND P3, PT, R0, R5, PT ;  /* 0x000000050000720c */ /* 0x000fe20003f66270 */
[C---:B------:R-:W-:Y:S01]  /*6950*/  VIADD R121, R7.reuse, 0x19 ;  /* 0x0000001907797836 */ /* 0x040fe20000000000 */
[----:B------:R-:W-:Y:S01]  /*6960*/  FSEL R13, R24, -INF , P2 ;  /* 0xff800000180d7808 */ /* 0x000fe20001000000 */
[C---:B------:R-:W-:Y:S01]  /*6970*/  VIADD R125, R7.reuse, 0x21 ;  /* 0x00000021077d7836 */ /* 0x040fe20000000000 */
[C---:B------:R-:W-:Y:S01]  /*6980*/  ISETP.GE.AND P2, PT, R0.reuse, R15, PT ;  /* 0x0000000f0000720c */ /* 0x040fe20003f46270 */
[----:B------:R-:W-:Y:S01]  /*6990*/  VIADD R129, R7, 0x29 ;  /* 0x0000002907817836 */ /* 0x000fe20000000000 */
[----:B------:R-:W-:Y:S01]  /*69a0*/  FSEL R25, R25, -INF , P3 ;  /* 0xff80000019197808 */ /* 0x000fe20001800000 */
[----:B------:R-:W-:Y:S01]  /*69b0*/  VIADD R133, R7, 0x31 ;  /* 0x0000003107857836 */ /* 0x000fe20000000000 */
[----:B------:R-:W-:Y:S01]  /*69c0*/  FMNMX R6, R13, R10, !PT ;  /* 0x0000000a0d067209 */ /* 0x000fe20007800000 */
[C---:B------:R-:W-:Y:S01]  /*69d0*/  VIADD R137, R7.reuse, 0x39 ;  /* 0x0000003907897836 */ /* 0x040fe20000000000 */
[C---:B------:R-:W-:Y:S01]  /*69e0*/  IADD3 R19, R7.reuse, 0x10, RZ ;  /* 0x0000001007137810 */ /* 0x040fe20007ffe0ff */
[C---:B------:R-:W-:Y:S01]  /*69f0*/  VIADD R141, R7.reuse, 0x41 ;  /* 0x00000041078d7836 */ /* 0x040fe20000000000 */
[----:B------:R-:W-:Y:S01]  /*6a00*/  ISETP.GE.AND P3, PT, R0, R17, PT ;  /* 0x000000110000720c */ /* 0x000fe20003f66270 */
[C---:B------:R-:W-:Y:S01]  /*6a10*/  VIADD R145, R7.reuse, 0x49 ;  /* 0x0000004907917836 */ /* 0x040fe20000000000 */
[----:B------:R-:W-:Y:S01]  /*6a20*/  FSEL R28, R28, -INF , P2 ;  /* 0xff8000001c1c7808 */ /* 0x000fe20001000000 */
[----:B------:R-:W-:Y:S01]  /*6a30*/  VIADD R149, R7, 0x51 ;  /* 0x0000005107957836 */ /* 0x000fe20000000000 */
[----:B------:R-:W-:Y:S01]  /*6a40*/  FMNMX R23, R25, R6, !PT ;  /* 0x0000000619177209 */ /* 0x000fe20007800000 */
[C---:B------:R-:W-:Y:S01]  /*6a50*/  VIADD R153, R7.reuse, 0x59 ;  /* 0x0000005907997836 */ /* 0x040fe20000000000 */
[----:B------:R-:W-:Y:S01]  /*6a60*/  ISETP.GE.AND P2, PT, R0, R19, PT ;  /* 0x000000130000720c */ /* 0x000fe20003f46270 */
[----:B------:R-:W-:Y:S01]  /*6a70*/  VIADD R157, R7, 0x61 ;  /* 0x00000061079d7836 */ /* 0x000fe20000000000 */
[----:B------:R-:W-:Y:S01]  /*6a80*/  FSEL R29, R29, -INF , P3 ;  /* 0xff8000001d1d7808 */ /* 0x000fe20001800000 */
[C---:B------:R-:W-:Y:S01]  /*6a90*/  VIADD R161, R7.reuse, 0x69 ;  /* 0x0000006907a17836 */ /* 0x040fe20000000000 */
[----:B------:R-:W-:Y:S01]  /*6aa0*/  FMNMX R6, R28, R23, !PT ;  /* 0x000000171c067209 */ /* 0x000fe20007800000 */
[C---:B------:R-:W-:Y:S01]  /*6ab0*/  VIADD R165, R7.reuse, 0x71 ;  /* 0x0000007107a57836 */ /* 0x040fe20000000000 */
[C---:B------:R-:W-:Y:S01]  /*6ac0*/  IADD3 R23, R7.reuse, 0x18, RZ ;  /* 0x0000001807177810 */ /* 0x040fe20007ffe0ff */
[----:B------:R-:W-:Y:S01]  /*6ad0*/  VIADD R169, R7, 0x79 ;  /* 0x0000007907a97836 */ /* 0x000fe20000000000 */
[----:B------:R-:W-:Y:S01]  /*6ae0*/  ISETP.GE.AND P3, PT, R0, R21, PT ;  /* 0x000000150000720c */ /* 0x000fe20003f66270 */
[----:B------:R-:W-:Y:S01]  /*6af0*/  ULEA UR6, UR24, UR36, 0x3 ;  /* 0x0000002418067291 */ /* 0x000fe2000f8e183f */
[----:B------:R-:W-:-:S02]  /*6b00*/  FSEL R32, R32, -INF , P2 ;  /* 0xff80000020207808 */ /* 0x000fc40001000000 */
[----:B------:R-:W-:Y:S02]  /*6b10*/  FMNMX R123, R29, R6, !PT ;  /* 0x000000061d7b7209 */ /* 0x000fe40007800000 */
[----:B------:R-:W-:Y:S02]  /*6b20*/  ISETP.GE.AND P2, PT, R0, R23, PT ;  /* 0x000000170000720c */ /* 0x000fe40003f46270 */
[----:B------:R-:W-:Y:S02]  /*6b30*/  FSEL R33, R33, -INF , P3 ;  /* 0xff80000021217808 */ /* 0x000fe40001800000 */
[----:B------:R-:W-:Y:S02]  /*6b40*/  FMNMX R6, R32, R123, !PT ;  /* 0x0000007b20067209 */ /* 0x000fe40007800000 */
[----:B------:R-:W-:Y:S02]  /*6b50*/  IADD3 R123, R7, 0x20, RZ ;  /* 0x00000020077b7810 */ /* 0x000fe40007ffe0ff */
[----:B------:R-:W-:-:S02]  /*6b60*/  ISETP.GE.AND P3, PT, R0, R121, PT ;  /* 0x000000790000720c */ /* 0x000fc40003f66270 */
[----:B------:R-:W-:Y:S02]  /*6b70*/  FSEL R36, R36, -INF , P2 ;  /* 0xff80000024247808 */ /* 0x000fe40001000000 */
[----:B------:R-:W-:Y:S02]  /*6b80*/  FMNMX R127, R33, R6, !PT ;  /* 0x00000006217f7209 */ /* 0x000fe40007800000 */
[----:B------:R-:W-:Y:S02]  /*6b90*/  ISETP.GE.AND P2, PT, R0, R123, PT ;  /* 0x0000007b0000720c */ /* 0x000fe40003f46270 */
[----:B------:R-:W-:Y:S02]  /*6ba0*/  FSEL R37, R37, -INF , P3 ;  /* 0xff80000025257808 */ /* 0x000fe40001800000 */
[----:B------:R-:W-:Y:S02]  /*6bb0*/  FMNMX R6, R36, R127, !PT ;  /* 0x0000007f24067209 */ /* 0x000fe40007800000 */
[----:B------:R-:W-:-:S02]  /*6bc0*/  IADD3 R127, R7, 0x28, RZ ;  /* 0x00000028077f7810 */ /* 0x000fc40007ffe0ff */
[----:B------:R-:W-:Y:S02]  /*6bd0*/  ISETP.GE.AND P3, PT, R0, R125, PT ;  /* 0x0000007d0000720c */ /* 0x000fe40003f66270 */
[----:B------:R-:W-:Y:S02]  /*6be0*/  FSEL R40, R40, -INF , P2 ;  /* 0xff80000028287808 */ /* 0x000fe40001000000 */
[----:B------:R-:W-:Y:S02]  /*6bf0*/  FMNMX R131, R37, R6, !PT ;  /* 0x0000000625837209 */ /* 0x000fe40007800000 */
[----:B------:R-:W-:Y:S02]  /*6c00*/  ISETP.GE.AND P2, PT, R0, R127, PT ;  /* 0x0000007f0000720c */ /* 0x000fe40003f46270 */
[----:B------:R-:W-:Y:S02]  /*6c10*/  FSEL R41, R41, -INF , P3 ;  /* 0xff80000029297808 */ /* 0x000fe40001800000 */
[----:B------:R-:W-:-:S02]  /*6c20*/  FMNMX R6, R40, R131, !PT ;  /* 0x0000008328067209 */ /* 0x000fc40007800000 */
[----:B------:R-:W-:Y:S02]  /*6c30*/  IADD3 R131, R7, 0x30, RZ ;  /* 0x0000003007837810 */ /* 0x000fe40007ffe0ff */
[----:B------:R-:W-:Y:S02]  /*6c40*/  ISETP.GE.AND P3, PT, R0, R129, PT ;  /* 0x000000810000720c */ /* 0x000fe40003f66270 */
[----:B------:R-:W-:Y:S02]  /*6c50*/  FSEL R44, R44, -INF , P2 ;  /* 0xff8000002c2c7808 */ /* 0x000fe40001000000 */
[----:B------:R-:W-:Y:S02]  /*6c60*/  FMNMX R135, R41, R6, !PT ;  /* 0x0000000629877209 */ /* 0x000fe40007800000 */
[----:B------:R-:W-:Y:S02]  /*6c70*/  ISETP.GE.AND P2, PT, R0, R131, PT ;  /* 0x000000830000720c */ /* 0x000fe40003f46270 */
[----:B------:R-:W-:-:S02]  /*6c80*/  FSEL R45, R45, -INF , P3 ;  /* 0xff8000002d2d7808 */ /* 0x000fc40001800000 */
[----:B------:R-:W-:Y:S02]  /*6c90*/  FMNMX R6, R44, R135, !PT ;  /* 0x000000872c067209 */ /* 0x000fe40007800000 */
[----:B------:R-:W-:Y:S02]  /*6ca0*/  IADD3 R135, R7, 0x38, RZ ;  /* 0x0000003807877810 */ /* 0x000fe40007ffe0ff */
[----:B------:R-:W-:Y:S02]  /*6cb0*/  ISETP.GE.AND P3, PT, R0, R133, PT ;  /* 0x000000850000720c */ /* 0x000fe40003f66270 */
[----:B------:R-:W-:Y:S02]  /*6cc0*/  FSEL R48, R48, -INF , P2 ;  /* 0xff80000030307808 */ /* 0x000fe40001000000 */
[----:B------:R-:W-:Y:S02]  /*6cd0*/  FMNMX R139, R45, R6, !PT ;  /* 0x000000062d8b7209 */ /* 0x000fe40007800000 */
[----:B------:R-:W-:-:S02]  /*6ce0*/  ISETP.GE.AND P2, PT, R0, R135, PT ;  /* 0x000000870000720c */ /* 0x000fc40003f46270 */
[----:B------:R-:W-:Y:S02]  /*6cf0*/  FSEL R49, R49, -INF , P3 ;  /* 0xff80000031317808 */ /* 0x000fe40001800000 */
[----:B------:R-:W-:Y:S02]  /*6d00*/  FMNMX R6, R48, R139, !PT ;  /* 0x0000008b30067209 */ /* 0x000fe40007800000 */
[----:B------:R-:W-:Y:S02]  /*6d10*/  IADD3 R139, R7, 0x40, RZ ;  /* 0x00000040078b7810 */ /* 0x000fe40007ffe0ff */
[----:B------:R-:W-:Y:S02]  /*6d20*/  ISETP.GE.AND P3, PT, R0, R137, PT ;  /* 0x000000890000720c */ /* 0x000fe40003f66270 */
[----:B------:R-:W-:Y:S02]  /*6d30*/  FSEL R52, R52, -INF , P2 ;  /* 0xff80000034347808 */ /* 0x000fe40001000000 */
[----:B------:R-:W-:-:S02]  /*6d40*/  FMNMX R143, R49, R6, !PT ;  /* 0x00000006318f7209 */ /* 0x000fc40007800000 */
[----:B------:R-:W-:Y:S02]  /*6d50*/  ISETP.GE.AND P2, PT, R0, R139, PT ;  /* 0x0000008b0000720c */ /* 0x000fe40003f46270 */
[----:B------:R-:W-:Y:S02]  /*6d60*/  FSEL R53, R53, -INF , P3 ;  /* 0xff80000035357808 */ /* 0x000fe40001800000 */
[----:B------:R-:W-:Y:S02]  /*6d70*/  FMNMX R6, R52, R143, !PT ;  /* 0x0000008f34067209 */ /* 0x000fe40007800000 */
[----:B------:R-:W-:Y:S02]  /*6d80*/  IADD3 R143, R7, 0x48, RZ ;  /* 0x00000048078f7810 */ /* 0x000fe40007ffe0ff */
[----:B------:R-:W-:Y:S02]  /*6d90*/  ISETP.GE.AND P3, PT, R0, R141, PT ;  /* 0x0000008d0000720c */ /* 0x000fe40003f66270 */
        /* <DEDUP_REMOVED lines=47> */
[----:B------:R-:W-:Y:S02]  /*7090*/  ISETP.GE.AND P3, PT, R0, R169, PT ;  /* 0x000000a90000720c */ /* 0x000fe40003f66270 */
[----:B------:R-:W-:-:S02]  /*70a0*/  FSEL R84, R84, -INF , P2 ;  /* 0xff80000054547808 */ /* 0x000fc40001000000 */
[----:B------:R-:W-:Y:S02]  /*70b0*/  FMNMX R171, R81, R6, !PT ;  /* 0x0000000651ab7209 */ /* 0x000fe40007800000 */
[----:B------:R-:W-:Y:S02]  /*70c0*/  FSEL R85, R85, -INF , P3 ;  /* 0xff80000055557808 */ /* 0x000fe40001800000 */
[----:B------:R-:W-:Y:S02]  /*70d0*/  FMNMX R6, R84, R171, !PT ;  /* 0x000000ab54067209 */ /* 0x000fe40007800000 */
[----:B------:R-:W-:Y:S02]  /*70e0*/  ISETP.GE.AND P5, PT, R2, R19, PT ;  /* 0x000000130200720c */ /* 0x000fe40003fa6270 */
[----:B------:R-:W-:Y:S02]  /*70f0*/  FMNMX R6, R85, R6, !PT ;  /* 0x0000000655067209 */ /* 0x000fe40007800000 */
[----:B------:R-:W-:-:S02]  /*7100*/  FSEL R34, R34, -INF , P5 ;  /* 0xff80000022227808 */ /* 0x000fc40002800000 */
[C---:B------:R-:W-:Y:S01]  /*7110*/  ISETP.GE.AND P5, PT, R2.reuse, R125, PT ;  /* 0x0000007d0200720c */ /* 0x040fe20003fa6270 */
[----:B------:R-:W1:Y:S01]  /*7120*/  SHFL.BFLY PT, R171, R6, 0x1, 0x1f ;  /* 0x0c201f0006ab7f89 */ /* 0x000e6200000e0000 */
[C---:B------:R-:W-:Y:S02]  /*7130*/  ISETP.GE.AND P6, PT, R2.reuse, R21, PT ;  /* 0x000000150200720c */ /* 0x040fe40003fc6270 */
[----:B------:R-:W-:Y:S02]  /*7140*/  FSEL R43, R43, -INF , P5 ;  /* 0xff8000002b2b7808 */ /* 0x000fe40002800000 */
[----:B------:R-:W-:Y:S02]  /*7150*/  FSEL R35, R35, -INF , P6 ;  /* 0xff80000023237808 */ /* 0x000fe40003000000 */
[C---:B------:R-:W-:Y:S02]  /*7160*/  ISETP.GE.AND P5, PT, R2.reuse, R135, PT ;  /* 0x000000870200720c */ /* 0x040fe40003fa6270 */
[----:B------:R-:W-:-:S02]  /*7170*/  ISETP.GE.AND P6, PT, R2, R127, PT ;  /* 0x0000007f0200720c */ /* 0x000fc40003fc6270 */
[----:B------:R-:W-:Y:S02]  /*7180*/  FSEL R54, R54, -INF , P5 ;  /* 0xff80000036367808 */ /* 0x000fe40002800000 */
[----:B------:R-:W-:Y:S02]  /*7190*/  ISETP.GE.AND P3, PT, R2, R5, PT ;  /* 0x000000050200720c */ /* 0x000fe40003f66270 */
[----:B------:R-:W-:Y:S02]  /*71a0*/  FSEL R46, R46, -INF , P6 ;  /* 0xff8000002e2e7808 */ /* 0x000fe40003000000 */
[C---:B------:R-:W-:Y:S02]  /*71b0*/  ISETP.GE.AND P5, PT, R2.reuse, R145, PT ;  /* 0x000000910200720c */ /* 0x040fe40003fa6270 */
[----:B------:R-:W-:Y:S02]  /*71c0*/  ISETP.GE.AND P6, PT, R2, R137, PT ;  /* 0x000000890200720c */ /* 0x000fe40003fc6270 */
[----:B------:R-:W-:-:S02]  /*71d0*/  FSEL R63, R63, -INF , P5 ;  /* 0xff8000003f3f7808 */ /* 0x000fc40002800000 */
[----:B------:R-:W-:Y:S02]  /*71e0*/  FSEL R55, R55, -INF , P6 ;  /* 0xff80000037377808 */ /* 0x000fe40003000000 */
[----:B-1----:R-:W-:Y:S02]  /*71f0*/  FMNMX R171, R6, R171, !PT ;  /* 0x000000ab06ab7209 */ /* 0x002fe40007800000 */
[C---:B------:R-:W-:Y:S02]  /*7200*/  ISETP.GE.AND P6, PT, R2.reuse, R147, PT ;  /* 0x000000930200720c */ /* 0x040fe40003fc6270 */
[----:B------:R-:W-:Y:S01]  /*7210*/  ISETP.GE.AND P4, PT, R2, R15, PT ;  /* 0x0000000f0200720c */ /* 0x000fe20003f86270 */
[----:B------:R-:W1:Y:S01]  /*7220*/  SHFL.BFLY PT, R6, R171, 0x2, 0x1f ;  /* 0x0c401f00ab067f89 */ /* 0x000e6200000e0000 */
[----:B------:R-:W-:Y:S02]  /*7230*/  FSEL R66, R66, -INF , P6 ;  /* 0xff80000042427808 */ /* 0x000fe40003000000 */
[----:B------:R-:W-:-:S02]  /*7240*/  ISETP.GE.AND P6, PT, R2, R7, PT ;  /* 0x000000070200720c */ /* 0x000fc40003fc6270 */
[----:B------:R-:W-:Y:S02]  /*7250*/  FSEL R27, R27, -INF , P3 ;  /* 0xff8000001b1b7808 */ /* 0x000fe40001800000 */
[----:B------:R-:W-:Y:S02]  /*7260*/  FSEL R120, R26, -INF , P6 ;  /* 0xff8000001a787808 */ /* 0x000fe40003000000 */
[----:B------:R-:W-:Y:S02]  /*7270*/  FSEL R30, R30, -INF , P4 ;  /* 0xff8000001e1e7808 */ /* 0x000fe40002000000 */
[C---:B------:R-:W-:Y:S02]  /*7280*/  ISETP.GE.AND P2, PT, R2.reuse, R17, PT ;  /* 0x000000110200720c */ /* 0x040fe40003f46270 */
[C---:B------:R-:W-:Y:S02]  /*7290*/  ISETP.GE.AND P6, PT, R2.reuse, R161, PT ;  /* 0x000000a10200720c */ /* 0x040fe40003fc6270 */
[----:B------:R-:W-:-:S02]  /*72a0*/  ISETP.GE.AND P3, PT, R2, R23, PT ;  /* 0x000000170200720c */ /* 0x000fc40003f66270 */
[----:B------:R-:W-:Y:S02]  /*72b0*/  FSEL R31, R31, -INF , P2 ;  /* 0xff8000001f1f7808 */ /* 0x000fe40001000000 */
[----:B------:R-:W-:Y:S02]  /*72c0*/  FSEL R79, R79, -INF , P6 ;  /* 0xff8000004f4f7808 */ /* 0x000fe40003000000 */
[----:B------:R-:W-:Y:S02]  /*72d0*/  ISETP.GE.AND P2, PT, R2, R123, PT ;  /* 0x0000007b0200720c */ /* 0x000fe40003f46270 */
[----:B------:R-:W-:Y:S02]  /*72e0*/  FSEL R38, R38, -INF , P3 ;  /* 0xff80000026267808 */ /* 0x000fe40001800000 */
[----:B-1----:R-:W-:Y:S02]  /*72f0*/  FMNMX R5, R171, R6, !PT ;  /* 0x00000006ab057209 */ /* 0x002fe40007800000 */
[----:B------:R-:W-:-:S02]  /*7300*/  FMNMX R6, R120, R11, !PT ;  /* 0x0000000b78067209 */ /* 0x000fc40007800000 */
[C---:B------:R-:W-:Y:S02]  /*7310*/  FSETP.NEU.AND P5, PT, R5.reuse, -INF , PT ;  /* 0xff8000000500780b */ /* 0x040fe40003fad000 */
[C---:B------:R-:W-:Y:S02]  /*7320*/  ISETP.GE.AND P3, PT, R2.reuse, R129, PT ;  /* 0x000000810200720c */ /* 0x040fe40003f66270 */
[----:B------:R-:W-:Y:S02]  /*7330*/  FSEL R15, R5, RZ, P5 ;  /* 0x000000ff050f7208 */ /* 0x000fe40002800000 */
[----:B------:R-:W-:Y:S02]  /*7340*/  ISETP.GE.AND P5, PT, R2, R155, PT ;  /* 0x0000009b0200720c */ /* 0x000fe40003fa6270 */
[----:B------:R-:W-:Y:S01]  /*7350*/  FSEL R42, R42, -INF , P2 ;  /* 0xff8000002a2a7808 */ /* 0x000fe20001000000 */
[C---:B------:R-:W-:Y:S01]  /*7360*/  FMUL R122, R15.reuse, UR25 ;  /* 0x000000190f7a7c20 */ /* 0x040fe20008400000 */
[----:B------:R-:W-:Y:S01]  /*7370*/  FSEL R74, R74, -INF , P5 ;  /* 0xff8000004a4a7808 */ /* 0x000fe20002800000 */
[----:B------:R-:W-:Y:S01]  /*7380*/  FADD R15, -R15, R10 ;  /* 0x0000000a0f0f7221 */ /* 0x000fe20000000100 */
[----:B------:R-:W-:Y:S01]  /*7390*/  ISETP.GE.AND P2, PT, R2, R133, PT ;  /* 0x000000850200720c */ /* 0x000fe20003f46270 */
[--C-:B------:R-:W-:Y:S01]  /*73a0*/  FFMA R24, R13, UR25, -R122.reuse ;  /* 0x000000190d187c23 */ /* 0x100fe2000800087a */
[----:B------:R-:W-:Y:S01]  /*73b0*/  FMNMX R13, R27, R6, !PT ;  /* 0x000000061b0d7209 */ /* 0x000fe20007800000 */
[--C-:B------:R-:W-:Y:S01]  /*73c0*/  FFMA R26, R28, UR25, -R122.reuse ;  /* 0x000000191c1a7c23 */ /* 0x100fe2000800087a */
[----:B------:R-:W-:Y:S01]  /*73d0*/  FSEL R47, R47, -INF , P3 ;  /* 0xff8000002f2f7808 */ /* 0x000fe20001800000 */
[--C-:B------:R-:W-:Y:S01]  /*73e0*/  FFMA R12, R36, UR25, -R122.reuse ;  /* 0x00000019240c7c23 */ /* 0x100fe2000800087a */
[----:B------:R-:W-:Y:S01]  /*73f0*/  FSETP.GEU.AND P5, PT, R24, -126, PT ;  /* 0xc2fc00001800780b */ /* 0x000fe20003fae000 */
[--C-:B------:R-:W-:Y:S01]  /*7400*/  FFMA R28, R32, UR25, -R122.reuse ;  /* 0x00000019201c7c23 */ /* 0x100fe2000800087a */
[----:B------:R-:W-:Y:S01]  /*7410*/  FMNMX R6, R30, R13, !PT ;  /* 0x0000000d1e067209 */ /* 0x000fe20007800000 */
[--C-:B------:R-:W-:Y:S01]  /*7420*/  FFMA R13, R25, UR25, -R122.reuse ;  /* 0x00000019190d7c23 */ /* 0x100fe2000800087a */
[----:B------:R-:W-:Y:S01]  /*7430*/  ISETP.GE.AND P3, PT, R2, R139, PT ;  /* 0x0000008b0200720c */ /* 0x000fe20003f66270 */
[--C-:B------:R-:W-:Y:S01]  /*7440*/  FFMA R32, R40, UR25, -R122.reuse ;  /* 0x0000001928207c23 */ /* 0x100fe2000800087a */
[----:B------:R-:W-:Y:S01]  /*7450*/  FMNMX R17, R31, R6, !PT ;  /* 0x000000061f117209 */ /* 0x000fe20007800000 */
[--C-:B------:R-:W-:Y:S01]  /*7460*/  FFMA R14, R44, UR25, -R122.reuse ;  /* 0x000000192c0e7c23 */ /* 0x100fe2000800087a */
[----:B------:R-:W-:Y:S01]  /*7470*/  FSETP.GEU.AND P6, PT, R13, -126, PT ;  /* 0xc2fc00000d00780b */ /* 0x000fe20003fce000 */
[--C-:B------:R-:W-:Y:S01]  /*7480*/  FFMA R36, R48, UR25, -R122.reuse ;  /* 0x0000001930247c23 */ /* 0x100fe2000800087a */
[----:B------:R-:W-:Y:S01]  /*7490*/  FMNMX R6, R34, R17, !PT ;  /* 0x0000001122067209 */ /* 0x000fe20007800000 */
[--C-:B------:R-:W-:Y:S01]  /*74a0*/  FFMA R17, R29, UR25, -R122.reuse ;  /* 0x000000191d117c23 */ /* 0x100fe2000800087a */
[----:B------:R-:W-:Y:S01]  /*74b0*/  ISETP.GE.AND P4, PT, R2, R121, PT ;  /* 0x000000790200720c */ /* 0x000fe20003f86270 */
[----:B------:R-:W-:Y:S01]  /*74c0*/  @!P5 FMUL R24, R24, 0.5 ;  /* 0x3f0000001818d820 */ /* 0x000fe20000400000 */
[----:B------:R-:W-:Y:S01]  /*74d0*/  FSEL R51, R51, -INF , P2 ;  /* 0xff80000033337808 */ /* 0x000fe20001000000 */
[--C-:B------:R-:W-:Y:S01]  /*74e0*/  FFMA R16, R52, UR25, -R122.reuse ;  /* 0x0000001934107c23 */ /* 0x100fe2000800087a */
[----:B------:R-:W-:Y:S01]  /*74f0*/  FMNMX R19, R35, R6, !PT ;  /* 0x0000000623137209 */ /* 0x000fe20007800000 */
[--C-:B------:R-:W-:Y:S01]  /*7500*/  FFMA R40, R57, UR25, -R122.reuse ;  /* 0x0000001939287c23 */ /* 0x100fe2000800087a */
[----:B------:R-:W-:Y:S01]  /*7510*/  ISETP.GE.AND P2, PT, R2, R143, PT ;  /* 0x0000008f0200720c */ /* 0x000fe20003f46270 */
[----:B------:R-:W1:Y:S01]  /*7520*/  MUFU.EX2 R24, R24 ;  /* 0x0000001800187308 */ /* 0x000e620000000800 */
[----:B------:R-:W-:Y:S01]  /*7530*/  FSEL R58, R58, -INF , P3 ;  /* 0xff8000003a3a7808 */ /* 0x000fe20001800000 */
[----:B------:R-:W-:Y:S01]  /*7540*/  @!P6 FMUL R13, R13, 0.5 ;  /* 0x3f0000000d0de820 */ /* 0x000fe20000400000 */
[----:B------:R-:W-:Y:S01]  /*7550*/  ISETP.GE.AND P3, PT, R2, R149, PT ;  /* 0x000000950200720c */ /* 0x000fe20003f66270 */
[--C-:B------:R-:W-:Y:S01]  /*7560*/  FFMA R57, R64, UR25, -R122.reuse ;  /* 0x0000001940397c23 */ /* 0x100fe2000800087a */
[----:B------:R-:W-:Y:S01]  /*7570*/  FSEL R39, R39, -INF , P4 ;  /* 0xff80000027277808 */ /* 0x000fe20002000000 */
[--C-:B------:R-:W-:Y:S01]  /*7580*/  FFMA R44, R65, UR25, -R122.reuse ;  /* 0x00000019412c7c23 */ /* 0x100fe2000800087a */
[----:B------:R-:W-:Y:S01]  /*7590*/  FMNMX R6, R38, R19, !PT ;  /* 0x0000001326067209 */ /* 0x000fe20007800000 */
[----:B------:R-:W2:Y:S01]  /*75a0*/  MUFU.EX2 R13, R13 ;  /* 0x0000000d000d7308 */ /* 0x000ea20000000800 */
[----:B------:R-:W-:Y:S01]  /*75b0*/  ISETP.GE.AND P4, PT, R2, R131, PT ;  /* 0x000000830200720c */ /* 0x000fe20003f86270 */
[--C-:B------:R-:W-:Y:S01]  /*75c0*/  FFMA R18, R61, UR25, -R122.reuse ;  /* 0x000000193d127c23 */ /* 0x100fe2000800087a */
[----:B------:R-:W-:Y:S01]  /*75d0*/  FSEL R62, R62, -INF , P2 ;  /* 0xff8000003e3e7808 */ /* 0x000fe20001000000 */
[--C-:B------:R-:W-:Y:S01]  /*75e0*/  FFMA R61, R68, UR25, -R122.reuse ;  /* 0x00000019443d7c23 */ /* 0x100fe2000800087a */
[C---:B------:R-:W-:Y:S01]  /*75f0*/  ISETP.GE.AND P2, PT, R2.reuse, R153, PT ;  /* 0x000000990200720c */ /* 0x040fe20003f46270 */
[--C-:B------:R-:W-:Y:S01]  /*7600*/  FFMA R20, R69, UR25, -R122.reuse ;  /* 0x0000001945147c23 */ /* 0x100fe2000800087a */
[----:B------:R-:W-:Y:S01]  /*7610*/  FSEL R67, R67, -INF , P3 ;  /* 0xff80000043437808 */ /* 0x000fe20001800000 */
[--C-:B------:R-:W-:Y:S01]  /*7620*/  FFMA R48, R73, UR25, -R122.reuse ;  /* 0x0000001949307c23 */ /* 0x100fe2000800087a */
[----:B------:R-:W-:Y:S01]  /*7630*/  ISETP.GE.AND P3, PT, R2, R157, PT ;  /* 0x0000009d0200720c */ /* 0x000fe20003f66270 */
[----:B-1----:R-:W-:Y:S01]  /*7640*/  @!P5 FMUL R24, R24, R24 ;  /* 0x000000181818d220 */ /* 0x002fe20000400000 */
[----:B------:R-:W-:Y:S01]  /*7650*/  FMNMX R19, R39, R6, !PT ;  /* 0x0000000627137209 */ /* 0x000fe20007800000 */
[--C-:B------:R-:W-:Y:S01]  /*7660*/  FFMA R69, R76, UR25, -R122.reuse ;  /* 0x000000194c457c23 */ /* 0x100fe2000800087a */
[----:B------:R-:W-:Y:S01]  /*7670*/  FSEL R50, R50, -INF , P4 ;  /* 0xff80000032327808 */ /* 0x000fe20002000000 */
[--C-:B------:R-:W-:Y:S01]  /*7680*/  FFMA R65, R72, UR25, -R122.reuse ;  /* 0x0000001948417c23 */ /* 0x100fe2000800087a */
[C---:B------:R-:W-:Y:S01]  /*7690*/  ISETP.GE.AND P4, PT, R2.reuse, R141, PT ;  /* 0x0000008d0200720c */ /* 0x040fe20003f86270 */
[--C-:B------:R-:W-:Y:S01]  /*76a0*/  FFMA R22, R77, UR25, -R122.reuse ;  /* 0x000000194d167c23 */ /* 0x100fe2000800087a */
[----:B------:R-:W-:Y:S01]  /*76b0*/  FSEL R71, R71, -INF , P2 ;  /* 0xff80000047477808 */ /* 0x000fe20001000000 */
[----:B--2---:R-:W-:Y:S01]  /*76c0*/  @!P6 FMUL R13, R13, R13 ;  /* 0x0000000d0d0de220 */ /* 0x004fe20000400000 */
[----:B------:R-:W-:Y:S01]  /*76d0*/  ISETP.GE.AND P2, PT, R2, R163, PT ;  /* 0x000000a30200720c */ /* 0x000fe20003f46270 */
[--C-:B------:R-:W-:Y:S01]  /*76e0*/  FFMA R73, R80, UR25, -R122.reuse ;  /* 0x0000001950497c23 */ /* 0x100fe2000800087a */
[----:B------:R-:W-:Y:S01]  /*76f0*/  FSEL R75, R75, -INF , P3 ;  /* 0xff8000004b4b7808 */ /* 0x000fe20001800000 */
[--C-:B------:R-:W-:Y:S01]  /*7700*/  FFMA R52, R81, UR25, -R122.reuse ;  /* 0x0000001951347c23 */ /* 0x100fe2000800087a */
[----:B------:R-:W-:Y:S01]  /*7710*/  FMNMX R6, R42, R19, !PT ;  /* 0x000000132a067209 */ /* 0x000fe20007800000 */
[--C-:B------:R-:W-:Y:S01]  /*7720*/  FFMA R19, R33, UR25, -R122.reuse ;  /* 0x0000001921137c23 */ /* 0x100fe2000800087a */
[----:B------:R-:W-:Y:S01]  /*7730*/  ISETP.GE.AND P3, PT, R2, R165, PT ;  /* 0x000000a50200720c */ /* 0x000fe20003f66270 */
[----:B------:R-:W-:Y:S01]  /*7740*/  FFMA R77, R84, UR25, -R122 ;  /* 0x00000019544d7c23 */ /* 0x000fe2000800087a */
[----:B------:R-:W-:Y:S01]  /*7750*/  FSEL R59, R59, -INF , P4 ;  /* 0xff8000003b3b7808 */ /* 0x000fe20002000000 */
[----:B------:R-:W-:Y:S01]  /*7760*/  FMUL R15, R15, UR25 ;  /* 0x000000190f0f7c20 */ /* 0x000fe20008400000 */
[----:B------:R-:W-:-:S02]  /*7770*/  ISETP.GE.AND P4, PT, R2, R151, PT ;  /* 0x000000970200720c */ /* 0x000fc40003f86270 */
[----:B------:R-:W-:Y:S02]  /*7780*/  FSEL R82, R82, -INF , P2 ;  /* 0xff80000052527808 */ /* 0x000fe40001000000 */
[----:B------:R-:W-:Y:S02]  /*7790*/  FSETP.GEU.AND P2, PT, R26, -126, PT ;  /* 0xc2fc00001a00780b */ /* 0x000fe40003f4e000 */
[----:B------:R-:W-:Y:S02]  /*77a0*/  FSEL R83, R83, -INF , P3 ;  /* 0xff80000053537808 */ /* 0x000fe40001800000 */
[----:B------:R-:W-:Y:S02]  /*77b0*/  FSETP.GEU.AND P3, PT, R17, -126, PT ;  /* 0xc2fc00001100780b */ /* 0x000fe40003f6e000 */
[----:B------:R-:W-:Y:S02]  /*77c0*/  FSETP.GEU.AND P5, PT, R19, -126, PT ;  /* 0xc2fc00001300780b */ /* 0x000fe40003fae000 */
[----:B------:R-:W-:-:S02]  /*77d0*/  FSEL R70, R70, -INF , P4 ;  /* 0xff80000046467808 */ /* 0x000fc40002000000 */
[----:B------:R-:W-:Y:S02]  /*77e0*/  ISETP.GE.AND P4, PT, R2, R159, PT ;  /* 0x0000009f0200720c */ /* 0x000fe40003f86270 */
[----:B------:R-:W-:Y:S01]  /*77f0*/  FSETP.GEU.AND P6, PT, R12, -126, PT ;  /* 0xc2fc00000c00780b */ /* 0x000fe20003fce000 */
[----:B------:R-:W-:Y:S01]  /*7800*/  @!P2 FMUL R26, R26, 0.5 ;  /* 0x3f0000001a1aa820 */ /* 0x000fe20000400000 */
[----:B------:R-:W-:Y:S02]  /*7810*/  FSEL R78, R78, -INF , P4 ;  /* 0xff8000004e4e7808 */ /* 0x000fe40002000000 */
[----:B------:R-:W-:Y:S01]  /*7820*/  ISETP.GE.AND P4, PT, R2, R167, PT ;  /* 0x000000a70200720c */ /* 0x000fe20003f86270 */
[----:B------:R-:W-:Y:S01]  /*7830*/  @!P3 FMUL R17, R17, 0.5 ;  /* 0x3f0000001111b820 */ /* 0x000fe20000400000 */
[----:B------:R-:W-:Y:S01]  /*7840*/  FMNMX R21, R43, R6, !PT ;  /* 0x000000062b157209 */ /* 0x000fe20007800000 */
[----:B------:R-:W-:Y:S01]  /*7850*/  @!P5 FMUL R19, R19, 0.5 ;  /* 0x3f0000001313d820 */ /* 0x000fe20000400000 */
[----:B------:R-:W-:Y:S01]  /*7860*/  FSEL R86, R86, -INF , P4 ;  /* 0xff80000056567808 */ /* 0x000fe20002000000 */
[----:B------:R-:W1:Y:S01]  /*7870*/  MUFU.EX2 R26, R26 ;  /* 0x0000001a001a7308 */ /* 0x000e620000000800 */
[----:B------:R-:W-:-:S02]  /*7880*/  ISETP.GE.AND P4, PT, R2, R169, PT ;  /* 0x000000a90200720c */ /* 0x000fc40003f86270 */
[----:B------:R-:W-:Y:S01]  /*7890*/  FMNMX R6, R46, R21, !PT ;  /* 0x000000152e067209 */ /* 0x000fe20007800000 */
[----:B------:R-:W-:Y:S01]  /*78a0*/  @!P6 FMUL R12, R12, 0.5 ;  /* 0x3f0000000c0ce820 */ /* 0x000fe20000400000 */
[----:B------:R-:W-:Y:S01]  /*78b0*/  FSEL R87, R87, -INF , P4 ;  /* 0xff80000057577808 */ /* 0x000fe20002000000 */
[--C-:B------:R-:W-:Y:S01]  /*78c0*/  FFMA R21, R37, UR25, -R122.reuse ;  /* 0x0000001925157c23 */ /* 0x100fe2000800087a */
[----:B------:R-:W-:Y:S01]  /*78d0*/  FSETP.GEU.AND P4, PT, R28, -126, PT ;  /* 0xc2fc00001c00780b */ /* 0x000fe20003f8e000 */
[----:B------:R-:W2:Y:S01]  /*78e0*/  MUFU.EX2 R17, R17 ;  /* 0x0000001100117308 */ /* 0x000ea20000000800 */
[----:B------:R-:W-:Y:S01]  /*78f0*/  FMNMX R23, R47, R6, !PT ;  /* 0x000000062f177209 */ /* 0x000fe20007800000 */
[--C-:B------:R-:W-:Y:S01]  /*7900*/  FFMA R37, R45, UR25, -R122.reuse ;  /* 0x000000192d257c23 */ /* 0x100fe2000800087a */
[--C-:B------:R-:W-:Y:S01]  /*7910*/  FFMA R45, R53, UR25, -R122.reuse ;  /* 0x00000019352d7c23 */ /* 0x100fe2000800087a */
[----:B------:R-:W-:Y:S01]  /*7920*/  FFMA R53, R60, UR25, -R122 ;  /* 0x000000193c357c23 */ /* 0x000fe2000800087a */
[----:B------:R-:W-:-:S03]  /*7930*/  FMNMX R6, R50, R23, !PT ;  /* 0x0000001732067209 */ /* 0x000fc60007800000 */
[----:B------:R-:W3:Y:S01]  /*7940*/  MUFU.EX2 R19, R19 ;  /* 0x0000001300137308 */ /* 0x000ee20000000800 */
[----:B-1----:R-:W-:Y:S01]  /*7950*/  @!P2 FMUL R26, R26, R26 ;  /* 0x0000001a1a1aa220 */ /* 0x002fe20000400000 */
[----:B------:R-:W-:Y:S02]  /*7960*/  FSETP.GEU.AND P2, PT, R21, -126, PT ;  /* 0xc2fc00001500780b */ /* 0x000fe40003f4e000 */
[----:B------:R-:W-:Y:S01]  /*7970*/  @!P4 FMUL R28, R28, 0.5 ;  /* 0x3f0000001c1cc820 */ /* 0x000fe20000400000 */
[----:B------:R-:W-:-:S03]  /*7980*/  FMNMX R23, R51, R6, !PT ;  /* 0x0000000633177209 */ /* 0x000fc60007800000 */
[----:B------:R-:W1:Y:S01]  /*7990*/  MUFU.EX2 R12, R12 ;  /* 0x0000000c000c7308 */ /* 0x000e620000000800 */
[----:B--2---:R-:W-:Y:S01]  /*79a0*/  @!P3 FMUL R17, R17, R17 ;  /* 0x000000111111b220 */ /* 0x004fe20000400000 */
[----:B------:R-:W-:Y:S02]  /*79b0*/  FSETP.GEU.AND P3, PT, R32, -126, PT ;  /* 0xc2fc00002000780b */ /* 0x000fe40003f6e000 */
        /* <DEDUP_REMOVED lines=9> */
[----:B------:R-:W-:-:S02]  /*7a50*/  FFMA R56, R85, UR25, -R122 ;  /* 0x0000001955387c23 */ /* 0x000fc4000800087a */
        /* <DEDUP_REMOVED lines=37> */
[----:B------:R-:W-:Y:S01]  /*7cb0*/  FMNMX R25, R71, R6, !PT ;  /* 0x0000000647197209 */ /* 0x000fe20007800000 */
[----:B--2---:R-:W-:Y:S01]  /*7cc0*/  @!P2 FMUL R36, R36, R36 ;  /* 0x000000242424a220 */ /* 0x004fe20000400000 */
[----:B------:R-:W-:Y:S02]  /*7cd0*/  FSETP.GEU.AND P2, PT, R40, -126, PT ;  /* 0xc2fc00002800780b */ /* 0x000fe40003f4e000 */
[----:B------:R-:W-:Y:S02]  /*7ce0*/  FMNMX R6, R74, R25, !PT ;  /* 0x000000194a067209 */ /* 0x000fe40007800000 */
[----:B------:R-:W-:Y:S01]  /*7cf0*/  @!P4 FMUL R16, R16, 0.5 ;  /* 0x3f0000001010c820 */ /* 0x000fe20000400000 */
[----:B------:R-:W2:Y:S01]  /*7d00*/  MUFU.EX2 R49, R49 ;  /* 0x0000003100317308 */ /* 0x000ea20000000800 */
[----:B---3--:R-:W-:Y:S01]  /*7d10*/  @!P3 FMUL R41, R41, R41 ;  /* 0x000000292929b220 */ /* 0x008fe20000400000 */
[----:B------:R-:W-:-:S02]  /*7d20*/  FSETP.GEU.AND P3, PT, R53, -126, PT ;  /* 0xc2fc00003500780b */ /* 0x000fc40003f6e000 */
[----:B------:R-:W-:-:S04]  /*7d30*/  FMNMX R25, R75, R6, !PT ;  /* 0x000000064b197209 */ /* 0x000fc80007800000 */
[----:B------:R-:W3:Y:S01]  /*7d40*/  MUFU.EX2 R16, R16 ;  /* 0x0000001000107308 */ /* 0x000ee20000000800 */
[----:B-1----:R-:W-:Y:S01]  /*7d50*/  @!P5 FMUL R45, R45, R45 ;  /* 0x0000002d2d2dd220 */ /* 0x002fe20000400000 */
[----:B------:R-:W-:Y:S01]  /*7d60*/  FSETP.GEU.AND P5, PT, R57, -126, PT ;  /* 0xc2fc00003900780b */ /* 0x000fe20003fae000 */
[----:B------:R-:W-:Y:S01]  /*7d70*/  @!P2 FMUL R40, R40, 0.5 ;  /* 0x3f0000002828a820 */ /* 0x000fe20000400000 */
[----:B------:R-:W-:-:S03]  /*7d80*/  FMNMX R6, R78, R25, !PT ;  /* 0x000000194e067209 */ /* 0x000fc60007800000 */
[----:B------:R-:W-:Y:S01]  /*7d90*/  @!P3 FMUL R53, R53, 0.5 ;  /* 0x3f0000003535b820 */ /* 0x000fe20000400000 */
[----:B------:R-:W-:Y:S01]  /*7da0*/  FMNMX R25, R79, R6, !PT ;  /* 0x000000064f197209 */ /* 0x000fe20007800000 */
[----:B--2---:R-:W-:Y:S01]  /*7db0*/  @!P6 FMUL R49, R49, R49 ;  /* 0x000000313131e220 */ /* 0x004fe20000400000 */
[----:B------:R-:W-:Y:S01]  /*7dc0*/  FSETP.GEU.AND P6, PT, R44, -126, PT ;  /* 0xc2fc00002c00780b */ /* 0x000fe20003fce000 */
[----:B------:R-:W1:Y:S01]  /*7dd0*/  MUFU.EX2 R40, R40 ;  /* 0x0000002800287308 */ /* 0x000e620000000800 */
[----:B------:R-:W-:Y:S01]  /*7de0*/  FMNMX R6, R82, R25, !PT ;  /* 0x0000001952067209 */ /* 0x000fe20007800000 */
[----:B------:R-:W-:Y:S01]  /*7df0*/  FADD R10, R24, R49 ;  /* 0x00000031180a7221 */ /* 0x000fe20000000000 */
[----:B------:R-:W-:Y:S01]  /*7e00*/  F2FP.F16.F32.PACK_AB R24, R13, R24 ;  /* 0x000000180d18723e */ /* 0x000fe200000000ff */
[----:B------:R-:W-:Y:S01]  /*7e10*/  @!P5 FMUL R57, R57, 0.5 ;  /* 0x3f0000003939d820 */ /* 0x000fe20000400000 */
[----:B------:R-:W-:Y:S01]  /*7e20*/  FMNMX R25, R83, R6, !PT ;  /* 0x0000000653197209 */ /* 0x000fe20007800000 */
[----:B---3--:R-:W-:Y:S01]  /*7e30*/  @!P4 FMUL R16, R16, R16 ;  /* 0x000000101010c220 */ /* 0x008fe20000400000 */
[----:B------:R-:W-:Y:S01]  /*7e40*/  FSETP.GEU.AND P4, PT, R18, -126, PT ;  /* 0xc2fc00001200780b */ /* 0x000fe20003f8e000 */
[----:B------:R-:W2:Y:S01]  /*7e50*/  MUFU.EX2 R53, R53 ;  /* 0x0000003500357308 */ /* 0x000ea20000000800 */
[----:B------:R-:W-:-:S03]  /*7e60*/  FMNMX R6, R86, R25, !PT ;  /* 0x0000001956067209 */ /* 0x000fc60007800000 */
[----:B------:R-:W-:Y:S01]  /*7e70*/  @!P6 FMUL R44, R44, 0.5 ;  /* 0x3f0000002c2ce820 */ /* 0x000fe20000400000 */
[----:B------:R-:W-:-:S03]  /*7e80*/  FMNMX R6, R87, R6, !PT ;  /* 0x0000000657067209 */ /* 0x000fc60007800000 */
[----:B------:R-:W3:Y:S01]  /*7e90*/  MUFU.EX2 R57, R57 ;  /* 0x0000003900397308 */ /* 0x000ee20000000800 */
[----:B-1----:R-:W-:Y:S01]  /*7ea0*/  @!P2 FMUL R40, R40, R40 ;  /* 0x000000282828a220 */ /* 0x002fe20000400000 */
[----:B------:R-:W1:Y:S01]  /*7eb0*/  SHFL.BFLY PT, R25, R6, 0x1, 0x1f ;  /* 0x0c201f0006197f89 */ /* 0x000e6200000e0000 */
[----:B------:R-:W-:Y:S01]  /*7ec0*/  FSETP.GEU.AND P2, PT, R61, -126, PT ;  /* 0xc2fc00003d00780b */ /* 0x000fe20003f4e000 */
[----:B------:R-:W-:-:S04]  /*7ed0*/  @!P4 FMUL R18, R18, 0.5 ;  /* 0x3f0000001212c820 */ /* 0x000fc80000400000 */
[----:B------:R-:W4:Y:S01]  /*7ee0*/  MUFU.EX2 R44, R44 ;  /* 0x0000002c002c7308 */ /* 0x000f220000000800 */
[----:B--2---:R-:W-:Y:S01]  /*7ef0*/  @!P3 FMUL R53, R53, R53 ;  /* 0x000000353535b220 */ /* 0x004fe20000400000 */
[----:B------:R-:W-:-:S06]  /*7f00*/  FSETP.GEU.AND P3, PT, R20, -126, PT ;  /* 0xc2fc00001400780b */ /* 0x000fcc0003f6e000 */
[----:B------:R-:W2:Y:S01]  /*7f10*/  MUFU.EX2 R18, R18 ;  /* 0x0000001200127308 */ /* 0x000ea20000000800 */
[----:B---3--:R-:W-:Y:S01]  /*7f20*/  @!P5 FMUL R57, R57, R57 ;  /* 0x000000393939d220 */ /* 0x008fe20000400000 */
[----:B------:R-:W-:Y:S01]  /*7f30*/  FSETP.GEU.AND P5, PT, R48, -126, PT ;  /* 0xc2fc00003000780b */ /* 0x000fe20003fae000 */
[----:B------:R-:W-:-:S04]  /*7f40*/  @!P2 FMUL R61, R61, 0.5 ;  /* 0x3f0000003d3da820 */ /* 0x000fc80000400000 */
[----:B------:R-:W-:Y:S01]  /*7f50*/  @!P3 FMUL R20, R20, 0.5 ;  /* 0x3f0000001414b820 */ /* 0x000fe20000400000 */
[----:B----4-:R-:W-:Y:S01]  /*7f60*/  @!P6 FMUL R44, R44, R44 ;  /* 0x0000002c2c2ce220 */ /* 0x010fe20000400000 */
[----:B------:R-:W-:Y:S01]  /*7f70*/  FSETP.GEU.AND P6, PT, R69, -126, PT ;  /* 0xc2fc00004500780b */ /* 0x000fe20003fce000 */
[----:B------:R-:W3:Y:S01]  /*7f80*/  MUFU.EX2 R61, R61 ;  /* 0x0000003d003d7308 */ /* 0x000ee20000000800 */
[----:B-1----:R-:W-:-:S04]  /*7f90*/  FMNMX R6, R6, R25, !PT ;  /* 0x0000001906067209 */ /* 0x002fc80007800000 */
[----:B------:R-:W-:Y:S01]  /*7fa0*/  @!P5 FMUL R48, R48, 0.5 ;  /* 0x3f0000003030d820 */ /* 0x000fe20000400000 */
[----:B--2---:R-:W-:Y:S01]  /*7fb0*/  @!P4 FMUL R18, R18, R18 ;  /* 0x000000121212c220 */ /* 0x004fe20000400000 */
[----:B------:R-:W-:Y:S01]  /*7fc0*/  FSETP.GEU.AND P4, PT, R65, -126, PT ;  /* 0xc2fc00004100780b */ /* 0x000fe20003f8e000 */
[----:B------:R-:W1:Y:S01]  /*7fd0*/  MUFU.EX2 R20, R20 ;  /* 0x0000001400147308 */ /* 0x000e620000000800 */
[----:B------:R-:W2:Y:S03]  /*7fe0*/  SHFL.BFLY PT, R25, R6, 0x2, 0x1f ;  /* 0x0c401f0006197f89 */ /* 0x000ea600000e0000 */
[----:B------:R-:W-:-:S04]  /*7ff0*/  @!P6 FMUL R69, R69, 0.5 ;  /* 0x3f0000004545e820 */ /* 0x000fc80000400000 */
[----:B------:R-:W4:Y:S01]  /*8000*/  MUFU.EX2 R48, R48 ;  /* 0x0000003000307308 */ /* 0x000f220000000800 */
[----:B---3--:R-:W-:Y:S01]  /*8010*/  @!P2 FMUL R61, R61, R61 ;  /* 0x0000003d3d3da220 */ /* 0x008fe20000400000 */
[----:B------:R-:W-:Y:S02]  /*8020*/  FSETP.GEU.AND P2, PT, R22, -126, PT ;  /* 0xc2fc00001600780b */ /* 0x000fe40003f4e000 */
[----:B------:R-:W-:-:S04]  /*8030*/  @!P4 FMUL R65, R65, 0.5 ;  /* 0x3f0000004141c820 */ /* 0x000fc80000400000 */
        /* <DEDUP_REMOVED lines=19> */
[----:B------:R-:W-:Y:S01]  /*8170*/  FSETP.GEU.AND P4, PT, R77, -126, PT ;  /* 0xc2fc00004d00780b */ /* 0x000fe20003f8e000 */
[----:B--2---:R-:W-:Y:S01]  /*8180*/  @!P2 FMUL R22, R22, R22 ;  /* 0x000000161616a220 */ /* 0x004fe20000400000 */
[C---:B------:R-:W-:Y:S01]  /*8190*/  FMUL R29, R64.reuse, UR25 ;  /* 0x00000019401d7c20 */ /* 0x040fe20008400000 */
[----:B------:R-:W-:Y:S01]  /*81a0*/  FADD R84, -R64, R11 ;  /* 0x0000000b40547221 */ /* 0x000fe20000000100 */
[----:B------:R-:W-:Y:S01]  /*81b0*/  FADD R11, R32, R65 ;  /* 0x00000041200b7221 */ /* 0x000fe20000000000 */
[----:B------:R-:W-:Y:S01]  /*81c0*/  F2FP.F16.F32.PACK_AB R32, R23, R32 ;  /* 0x000000201720723e */ /* 0x000fe200000000ff */
[--C-:B------:R-:W-:Y:S01]  /*81d0*/  FFMA R25, R120, UR25, -R29.reuse ;  /* 0x0000001978197c23 */ /* 0x100fe2000800081d */
[----:B------:R-:W2:Y:S01]  /*81e0*/  MUFU.EX2 R56, R56 ;  /* 0x0000003800387308 */ /* 0x000ea20000000800 */
[--C-:B------:R-:W-:Y:S01]  /*81f0*/  FFMA R60, R27, UR25, -R29.reuse ;  /* 0x000000191b3c7c23 */ /* 0x100fe2000800081d */
[--C-:B------:R-:W-:Y:S01]  /*8200*/  FFMA R27, R30, UR25, -R29.reuse ;  /* 0x000000191e1b7c23 */ /* 0x100fe2000800081d */
[----:B---3--:R-:W-:Y:S01]  /*8210*/  @!P3 FMUL R73, R73, R73 ;  /* 0x000000494949b220 */ /* 0x008fe20000400000 */
[----:B------:R-:W-:Y:S01]  /*8220*/  FSETP.GEU.AND P2, PT, R25, -126, PT ;  /* 0xc2fc00001900780b */ /* 0x000fe20003f4e000 */
[--C-:B------:R-:W-:Y:S01]  /*8230*/  FFMA R30, R34, UR25, -R29.reuse ;  /* 0x00000019221e7c23 */ /* 0x100fe2000800081d */
[----:B------:R-:W-:Y:S01]  /*8240*/  @!P4 FMUL R77, R77, 0.5 ;  /* 0x3f0000004d4dc820 */ /* 0x000fe20000400000 */
[----:B------:R-:W-:Y:S01]  /*8250*/  FSETP.GEU.AND P3, PT, R60, -126, PT ;  /* 0xc2fc00003c00780b */ /* 0x000fe20003f6e000 */
[--C-:B------:R-:W-:Y:S01]  /*8260*/  FFMA R31, R31, UR25, -R29.reuse ;  /* 0x000000191f1f7c23 */ /* 0x100fe2000800081d */
[----:B-1----:R-:W-:Y:S01]  /*8270*/  @!P5 FMUL R52, R52, R52 ;  /* 0x000000343434d220 */ /* 0x002fe20000400000 */
[----:B------:R-:W-:Y:S01]  /*8280*/  FSETP.GEU.AND P5, PT, R27, -126, PT ;  /* 0xc2fc00001b00780b */ /* 0x000fe20003fae000 */
[--C-:B------:R-:W-:Y:S01]  /*8290*/  FFMA R35, R35, UR25, -R29.reuse ;  /* 0x0000001923237c23 */ /* 0x100fe2000800081d */
[----:B------:R-:W1:Y:S01]  /*82a0*/  MUFU.EX2 R77, R77 ;  /* 0x0000004d004d7308 */ /* 0x000e620000000800 */
[--C-:B------:R-:W-:Y:S01]  /*82b0*/  FFMA R38, R38, UR25, -R29.reuse ;  /* 0x0000001926267c23 */ /* 0x100fe2000800081d */
[--C-:B------:R-:W-:Y:S01]  /*82c0*/  FFMA R33, R39, UR25, -R29.reuse ;  /* 0x0000001927217c23 */ /* 0x100fe2000800081d */
[--C-:B------:R-:W-:Y:S01]  /*82d0*/  FFMA R42, R42, UR25, -R29.reuse ;  /* 0x000000192a2a7c23 */ /* 0x100fe2000800081d */
[--C-:B------:R-:W-:Y:S01]  /*82e0*/  FFMA R46, R46, UR25, -R29.reuse ;  /* 0x000000192e2e7c23 */ /* 0x100fe2000800081d */
[----:B--2---:R-:W-:Y:S01]  /*82f0*/  @!P6 FMUL R56, R56, R56 ;  /* 0x000000383838e220 */ /* 0x004fe20000400000 */
[----:B------:R-:W-:Y:S01]  /*8300*/  FSETP.GEU.AND P6, PT, R30, -126, PT ;  /* 0xc2fc00001e00780b */ /* 0x000fe20003fce000 */
[----:B------:R-:W-:Y:S01]  /*8310*/  @!P2 FMUL R25, R25, 0.5 ;  /* 0x3f0000001919a820 */ /* 0x000fe20000400000 */
[----:B------:R-:W-:Y:S01]  /*8320*/  @!P3 FMUL R60, R60, 0.5 ;  /* 0x3f0000003c3cb820 */ /* 0x000fe20000400000 */
[--C-:B------:R-:W-:Y:S01]  /*8330*/  FFMA R82, R82, UR25, -R29.reuse ;  /* 0x0000001952527c23 */ /* 0x100fe2000800081d */
[--C-:B------:R-:W-:Y:S01]  /*8340*/  FFMA R80, R83, UR25, -R29.reuse ;  /* 0x0000001953507c23 */ /* 0x100fe2000800081d */
[----:B------:R-:W-:Y:S01]  /*8350*/  @!P5 FMUL R27, R27, 0.5 ;  /* 0x3f0000001b1bd820 */ /* 0x000fe20000400000 */
[--C-:B------:R-:W-:Y:S01]  /*8360*/  FFMA R64, R79, UR25, -R29.reuse ;  /* 0x000000194f407c23 */ /* 0x100fe2000800081d */
[----:B------:R-:W2:Y:S01]  /*8370*/  MUFU.EX2 R25, R25 ;  /* 0x0000001900197308 */ /* 0x000ea20000000800 */
[--C-:B------:R-:W-:Y:S01]  /*8380*/  FFMA R86, R86, UR25, -R29.reuse ;  /* 0x0000001956567c23 */ /* 0x100fe2000800081d */
[----:B------:R-:W-:Y:S01]  /*8390*/  FFMA R87, R87, UR25, -R29 ;  /* 0x0000001957577c23 */ /* 0x000fe2000800081d */
[----:B------:R-:W-:Y:S01]  /*83a0*/  FMUL R84, R84, UR25 ;  /* 0x0000001954547c20 */ /* 0x000fe20008400000 */
[----:B-1----:R-:W-:Y:S01]  /*83b0*/  @!P4 FMUL R77, R77, R77 ;  /* 0x0000004d4d4dc220 */ /* 0x002fe20000400000 */
[----:B------:R-:W-:Y:S01]  /*83c0*/  FSETP.GEU.AND P4, PT, R31, -126, PT ;  /* 0xc2fc00001f00780b */ /* 0x000fe20003f8e000 */
[----:B------:R-:W-:-:S02]  /*83d0*/  @!P6 FMUL R30, R30, 0.5 ;  /* 0x3f0000001e1ee820 */ /* 0x000fc40000400000 */
[----:B------:R-:W1:Y:S08]  /*83e0*/  MUFU.EX2 R60, R60 ;  /* 0x0000003c003c7308 */ /* 0x000e700000000800 */
[----:B------:R-:W3:Y:S01]  /*83f0*/  MUFU.EX2 R27, R27 ;  /* 0x0000001b001b7308 */ /* 0x000ee20000000800 */
[----:B--2---:R-:W-:Y:S01]  /*8400*/  @!P2 FMUL R25, R25, R25 ;  /* 0x000000191919a220 */ /* 0x004fe20000400000 */
[----:B------:R-:W-:Y:S01]  /*8410*/  @!P4 FMUL R31, R31, 0.5 ;  /* 0x3f0000001f1fc820 */ /* 0x000fe20000400000 */
[----:B------:R-:W-:-:S05]  /*8420*/  FSETP.GEU.AND P2, PT, R35, -126, PT ;  /* 0xc2fc00002300780b */ /* 0x000fca0003f4e000 */
[----:B------:R2:W4:Y:S01]  /*8430*/  MUFU.EX2 R68, R30 ;  /* 0x0000001e00447308 */ /* 0x0005220000000800 */
[----:B-1----:R-:W-:Y:S01]  /*8440*/  @!P3 FMUL R60, R60, R60 ;  /* 0x0000003c3c3cb220 */ /* 0x002fe20000400000 */
[----:B------:R-:W-:-:S06]  /*8450*/  FSETP.GEU.AND P3, PT, R38, -126, PT ;  /* 0xc2fc00002600780b */ /* 0x000fcc0003f6e000 */
[----:B------:R1:W5:Y:S01]  /*8460*/  MUFU.EX2 R34, R31 ;  /* 0x0000001f00227308 */ /* 0x0003620000000800 */
[----:B---3--:R-:W-:Y:S01]  /*8470*/  @!P5 FMUL R27, R27, R27 ;  /* 0x0000001b1b1bd220 */ /* 0x008fe20000400000 */
[----:B------:R-:W-:Y:S01]  /*8480*/  FSETP.GEU.AND P5, PT, R33, -126, PT ;  /* 0xc2fc00002100780b */ /* 0x000fe20003fae000 */
[----:B--2---:R-:W-:Y:S01]  /*8490*/  FFMA R30, R43, UR25, -R29 ;  /* 0x000000192b1e7c23 */ /* 0x004fe2000800081d */
[----:B------:R-:W-:-:S03]  /*84a0*/  @!P2 FMUL R35, R35, 0.5 ;  /* 0x3f0000002323a820 */ /* 0x000fc60000400000 */
[----:B------:R-:W-:Y:S01]  /*84b0*/  @!P3 FMUL R38, R38, 0.5 ;  /* 0x3f0000002626b820 */ /* 0x000fe20000400000 */
[----:B------:R2:W3:Y:S01]  /*84c0*/  MUFU.EX2 R39, R35 ;  /* 0x0000002300277308 */ /* 0x0004e20000000800 */
[----:B----4-:R-:W-:Y:S01]  /*84d0*/  @!P6 FMUL R68, R68, R68 ;  /* 0x000000444444e220 */ /* 0x010fe20000400000 */
[----:B------:R-:W-:Y:S01]  /*84e0*/  FSETP.GEU.AND P6, PT, R30, -126, PT ;  /* 0xc2fc00001e00780b */ /* 0x000fe20003fce000 */
[----:B-1----:R-:W-:-:S04]  /*84f0*/  FFMA R31, R47, UR25, -R29 ;  /* 0x000000192f1f7c23 */ /* 0x002fc8000800081d */
[----:B------:R-:W-:Y:S01]  /*8500*/  @!P5 FMUL R33, R33, 0.5 ;  /* 0x3f0000002121d820 */ /* 0x000fe20000400000 */
[----:B------:R1:W4:Y:S01]  /*8510*/  MUFU.EX2 R72, R38 ;  /* 0x0000002600487308 */ /* 0x0003220000000800 */
[----:B-----5:R-:W-:Y:S01]  /*8520*/  @!P4 FMUL R34, R34, R34 ;  /* 0x000000222222c220 */ /* 0x020fe20000400000 */
[----:B------:R-:W-:Y:S01]  /*8530*/  FSETP.GEU.AND P4, PT, R42, -126, PT ;  /* 0xc2fc00002a00780b */ /* 0x000fe20003f8e000 */
[----:B--2---:R-:W-:-:S04]  /*8540*/  FFMA R35, R51, UR25, -R29 ;  /* 0x0000001933237c23 */ /* 0x004fc8000800081d */
[----:B------:R-:W-:Y:S01]  /*8550*/  @!P6 FMUL R30, R30, 0.5 ;  /* 0x3f0000001e1ee820 */ /* 0x000fe20000400000 */
[----:B------:R2:W5:Y:S01]  /*8560*/  MUFU.EX2 R43, R33 ;  /* 0x00000021002b7308 */ /* 0x0005620000000800 */
[----:B---3--:R-:W-:Y:S01]  /*8570*/  @!P2 FMUL R39, R39, R39 ;  /* 0x000000272727a220 */ /* 0x008fe20000400000 */
[----:B------:R-:W-:Y:S01]  /*8580*/  FSETP.GEU.AND P2, PT, R46, -126, PT ;  /* 0xc2fc00002e00780b */ /* 0x000fe20003f4e000 */
[----:B-1----:R-:W-:-:S04]  /*8590*/  FFMA R38, R55, UR25, -R29 ;  /* 0x0000001937267c23 */ /* 0x002fc8000800081d */
[----:B------:R-:W-:Y:S01]  /*85a0*/  @!P4 FMUL R42, R42, 0.5 ;  /* 0x3f0000002a2ac820 */ /* 0x000fe20000400000 */
[----:B------:R1:W3:Y:S01]  /*85b0*/  MUFU.EX2 R47, R30 ;  /* 0x0000001e002f7308 */ /* 0x0002e20000000800 */
[----:B--2---:R-:W-:Y:S01]  /*85c0*/  FFMA R33, R50, UR25, -R29 ;  /* 0x0000001932217c23 */ /* 0x004fe2000800081d */
[----:B----4-:R-:W-:Y:S01]  /*85d0*/  @!P3 FMUL R72, R72, R72 ;  /* 0x000000484848b220 */ /* 0x010fe20000400000 */
[----:B------:R-:W-:-:S04]  /*85e0*/  FSETP.GEU.AND P3, PT, R31, -126, PT ;  /* 0xc2fc00001f00780b */ /* 0x000fc80003f6e000 */
[----:B------:R-:W-:Y:S01]  /*85f0*/  @!P2 FMUL R46, R46, 0.5 ;  /* 0x3f0000002e2ea820 */ /* 0x000fe20000400000 */
[----:B------:R2:W4:Y:S01]  /*8600*/  MUFU.EX2 R76, R42 ;  /* 0x0000002a004c7308 */ /* 0x0005220000000800 */
[----:B-----5:R-:W-:Y:S01]  /*8610*/  @!P5 FMUL R43, R43, R43 ;  /* 0x0000002b2b2bd220 */ /* 0x020fe20000400000 */
[----:B------:R-:W-:Y:S01]  /*8620*/  FSETP.GEU.AND P5, PT, R33, -126, PT ;  /* 0xc2fc00002100780b */ /* 0x000fe20003fae000 */
[----:B-1----:R-:W-:-:S05]  /*8630*/  FFMA R30, R54, UR25, -R29 ;  /* 0x00000019361e7c23 */ /* 0x002fca000800081d */
[----:B------:R-:W-:Y:S01]  /*8640*/  @!P3 FMUL R31, R31, 0.5 ;  /* 0x3f0000001f1fb820 */ /* 0x000fe20000400000 */
[----:B---3--:R-:W-:Y:S01]  /*8650*/  @!P6 FMUL R47, R47, R47 ;  /* 0x0000002f2f2fe220 */ /* 0x008fe20000400000 */
[----:B------:R-:W-:Y:S01]  /*8660*/  FSETP.GEU.AND P6, PT, R30, -126, PT ;  /* 0xc2fc00001e00780b */ /* 0x000fe20003fce000 */
[----:B------:R-:W1:Y:S01]  /*8670*/  MUFU.EX2 R50, R46 ;  /* 0x0000002e00327308 */ /* 0x000e620000000800 */
[----:B--2---:R-:W-:-:S03]  /*8680*/  FFMA R42, R71, UR25, -R29 ;  /* 0x00000019472a7c23 */ /* 0x004fc6000800081d */
[----:B------:R-:W-:Y:S01]  /*8690*/  @!P5 FMUL R33, R33, 0.5 ;  /* 0x3f0000002121d820 */ /* 0x000fe20000400000 */
[----:B----4-:R-:W-:Y:S01]  /*86a0*/  @!P4 FMUL R76, R76, R76 ;  /* 0x0000004c4c4cc220 */ /* 0x010fe20000400000 */
[----:B------:R-:W-:Y:S02]  /*86b0*/  FSETP.GEU.AND P4, PT, R35, -126, PT ;  /* 0xc2fc00002300780b */ /* 0x000fe40003f8e000 */
[----:B------:R2:W3:Y:S04]  /*86c0*/  MUFU.EX2 R51, R31 ;  /* 0x0000001f00337308 */ /* 0x0004e80000000800 */
[----:B------:R-:W-:-:S04]  /*86d0*/  @!P6 FMUL R30, R30, 0.5 ;  /* 0x3f0000001e1ee820 */ /* 0x000fc80000400000 */
[----:B------:R4:W5:Y:S01]  /*86e0*/  MUFU.EX2 R54, R33 ;  /* 0x0000002100367308 */ /* 0x0009620000000800 */
[----:B--2---:R-:W-:Y:S01]  /*86f0*/  FFMA R31, R58, UR25, -R29 ;  /* 0x000000193a1f7c23 */ /* 0x004fe2000800081d */
[----:B-1----:R-:W-:Y:S01]  /*8700*/  @!P2 FMUL R50, R50, R50 ;  /* 0x000000323232a220 */ /* 0x002fe20000400000 */
[----:B------:R-:W-:Y:S01]  /*8710*/  FSETP.GEU.AND P2, PT, R38, -126, PT ;  /* 0xc2fc00002600780b */ /* 0x000fe20003f4e000 */
[----:B------:R-:W-:-:S04]  /*8720*/  @!P4 FMUL R35, R35, 0.5 ;  /* 0x3f0000002323c820 */ /* 0x000fc80000400000 */
[----:B------:R1:W2:Y:S01]  /*8730*/  MUFU.EX2 R58, R30 ;  /* 0x0000001e003a7308 */ /* 0x0002a20000000800 */
[----:B----4-:R-:W-:Y:S01]  /*8740*/  FFMA R33, R59, UR25, -R29 ;  /* 0x000000193b217c23 */ /* 0x010fe2000800081d */
[----:B---3--:R-:W-:Y:S01]  /*8750*/  @!P3 FMUL R51, R51, R51 ;  /* 0x000000333333b220 */ /* 0x008fe20000400000 */
[----:B------:R-:W-:-:S05]  /*8760*/  FSETP.GEU.AND P3, PT, R31, -126, PT ;  /* 0xc2fc00001f00780b */ /* 0x000fca0003f6e000 */
[----:B------:R3:W4:Y:S01]  /*8770*/  MUFU.EX2 R55, R35 ;  /* 0x0000002300377308 */ /* 0x0007220000000800 */
[----:B-----5:R-:W-:Y:S01]  /*8780*/  @!P5 FMUL R54, R54, R54 ;  /* 0x000000363636d220 */ /* 0x020fe20000400000 */
[----:B------:R-:W-:Y:S01]  /*8790*/  FSETP.GEU.AND P5, PT, R33, -126, PT ;  /* 0xc2fc00002100780b */ /* 0x000fe20003fae000 */
[----:B-1----:R-:W-:Y:S01]  /*87a0*/  FFMA R30, R63, UR25, -R29 ;  /* 0x000000193f1e7c23 */ /* 0x002fe2000800081d */
[----:B------:R-:W-:-:S04]  /*87b0*/  @!P2 FMUL R38, R38, 0.5 ;  /* 0x3f0000002626a820 */ /* 0x000fc80000400000 */
[----:B------:R-:W-:Y:S01]  /*87c0*/  @!P3 FMUL R31, R31, 0.5 ;  /* 0x3f0000001f1fb820 */ /* 0x000fe20000400000 */
[----:B--2---:R-:W-:Y:S01]  /*87d0*/  @!P6 FMUL R58, R58, R58 ;  /* 0x0000003a3a3ae220 */ /* 0x004fe20000400000 */
[----:B------:R-:W-:Y:S01]  /*87e0*/  FSETP.GEU.AND P6, PT, R30, -126, PT ;  /* 0xc2fc00001e00780b */ /* 0x000fe20003fce000 */
[----:B------:R1:W2:Y:S01]  /*87f0*/  MUFU.EX2 R59, R38 ;  /* 0x00000026003b7308 */ /* 0x0002a20000000800 */
[----:B---3--:R-:W-:-:S03]  /*8800*/  FFMA R35, R62, UR25, -R29 ;  /* 0x000000193e237c23 */ /* 0x008fc6000800081d */
[----:B------:R-:W-:Y:S01]  /*8810*/  @!P5 FMUL R33, R33, 0.5 ;  /* 0x3f0000002121d820 */ /* 0x000fe20000400000 */
[----:B----4-:R-:W-:Y:S01]  /*8820*/  @!P4 FMUL R55, R55, R55 ;  /* 0x000000373737c220 */ /* 0x010fe20000400000 */
[----:B------:R-:W-:Y:S02]  /*8830*/  FSETP.GEU.AND P4, PT, R35, -126, PT ;  /* 0xc2fc00002300780b */ /* 0x000fe40003f8e000 */
[----:B------:R3:W4:Y:S01]  /*8840*/  MUFU.EX2 R62, R31 ;  /* 0x0000001f003e7308 */ /* 0x0007220000000800 */
[----:B-1----:R-:W-:-:S03]  /*8850*/  FFMA R38, R66, UR25, -R29 ;  /* 0x0000001942267c23 */ /* 0x002fc6000800081d */
[----:B------:R-:W-:-:S04]  /*8860*/  @!P6 FMUL R30, R30, 0.5 ;  /* 0x3f0000001e1ee820 */ /* 0x000fc80000400000 */
[----:B------:R1:W5:Y:S01]  /*8870*/  MUFU.EX2 R63, R33 ;  /* 0x00000021003f7308 */ /* 0x0003620000000800 */
[----:B---3--:R-:W-:Y:S01]  /*8880*/  FFMA R31, R67, UR25, -R29 ;  /* 0x00000019431f7c23 */ /* 0x008fe2000800081d */
[----:B--2---:R-:W-:Y:S01]  /*8890*/  @!P2 FMUL R59, R59, R59 ;  /* 0x0000003b3b3ba220 */ /* 0x004fe20000400000 */
[----:B------:R-:W-:Y:S01]  /*88a0*/  FSETP.GEU.AND P2, PT, R38, -126, PT ;  /* 0xc2fc00002600780b */ /* 0x000fe20003f4e000 */
[----:B------:R-:W-:-:S04]  /*88b0*/  @!P4 FMUL R35, R35, 0.5 ;  /* 0x3f0000002323c820 */ /* 0x000fc80000400000 */
[----:B------:R2:W3:Y:S01]  /*88c0*/  MUFU.EX2 R67, R30 ;  /* 0x0000001e00437308 */ /* 0x0004e20000000800 */
[----:B-1----:R-:W-:Y:S01]  /*88d0*/  FFMA R33, R70, UR25, -R29 ;  /* 0x0000001946217c23 */ /* 0x002fe2000800081d */
[----:B----4-:R-:W-:Y:S01]  /*88e0*/  @!P3 FMUL R62, R62, R62 ;  /* 0x0000003e3e3eb220 */ /* 0x010fe20000400000 */
[----:B------:R-:W-:-:S05]  /*88f0*/  FSETP.GEU.AND P3, PT, R31, -126, PT ;  /* 0xc2fc00001f00780b */ /* 0x000fca0003f6e000 */
[----:B------:R1:W4:Y:S01]  /*8900*/  MUFU.EX2 R66, R35 ;  /* 0x0000002300427308 */ /* 0x0003220000000800 */
[----:B-----5:R-:W-:Y:S01]  /*8910*/  @!P5 FMUL R63, R63, R63 ;  /* 0x0000003f3f3fd220 */ /* 0x020fe20000400000 */
[----:B------:R-:W-:Y:S01]  /*8920*/  FSETP.GEU.AND P5, PT, R33, -126, PT ;  /* 0xc2fc00002100780b */ /* 0x000fe20003fae000 */
[----:B------:R-:W-:Y:S01]  /*8930*/  @!P2 FMUL R38, R38, 0.5 ;  /* 0x3f0000002626a820 */ /* 0x000fe20000400000 */
[----:B--2---:R-:W-:-:S04]  /*8940*/  FFMA R30, R75, UR25, -R29 ;  /* 0x000000194b1e7c23 */ /* 0x004fc8000800081d */
[----:B------:R-:W-:Y:S01]  /*8950*/  @!P3 FMUL R31, R31, 0.5 ;  /* 0x3f0000001f1fb820 */ /* 0x000fe20000400000 */
[--C-:B-1----:R-:W-:Y:S01]  /*8960*/  FFMA R35, R74, UR25, -R29.reuse ;  /* 0x000000194a237c23 */ /* 0x102fe2000800081d */
[----:B---3--:R-:W-:Y:S01]  /*8970*/  @!P6 FMUL R67, R67, R67 ;  /* 0x000000434343e220 */ /* 0x008fe20000400000 */
[----:B------:R1:W2:Y:S03]  /*8980*/  MUFU.EX2 R71, R38 ;  /* 0x0000002600477308 */ /* 0x0002a60000000800 */
[----:B------:R-:W-:Y:S01]  /*8990*/  FSETP.GEU.AND P6, PT, R35, -126, PT ;  /* 0xc2fc00002300780b */ /* 0x000fe20003fce000 */
[----:B------:R-:W-:Y:S01]  /*89a0*/  @!P5 FMUL R33, R33, 0.5 ;  /* 0x3f0000002121d820 */ /* 0x000fe20000400000 */
[----:B----4-:R-:W-:Y:S01]  /*89b0*/  @!P4 FMUL R66, R66, R66 ;  /* 0x000000424242c220 */ /* 0x010fe20000400000 */
[----:B------:R-:W-:Y:S02]  /*89c0*/  FSETP.GEU.AND P4, PT, R42, -126, PT ;  /* 0xc2fc00002a00780b */ /* 0x000fe40003f8e000 */
[----:B------:R3:W4:Y:S01]  /*89d0*/  MUFU.EX2 R70, R31 ;  /* 0x0000001f00467308 */ /* 0x0007220000000800 */
[----:B-1----:R-:W-:Y:S01]  /*89e0*/  FFMA R38, R78, UR25, -R29 ;  /* 0x000000194e267c23 */ /* 0x002fe2000800081d */
[----:B------:R-:W-:Y:S01]  /*89f0*/  FADD R29, R19, R44 ;  /* 0x0000002c131d7221 */ /* 0x000fe20000000000 */
[----:B------:R-:W-:-:S05]  /*8a00*/  F2FP.F16.F32.PACK_AB R44, R44, R57 ;  /* 0x000000392c2c723e */ /* 0x000fca00000000ff */
[----:B------:R1:W5:Y:S01]  /*8a10*/  MUFU.EX2 R75, R33 ;  /* 0x00000021004b7308 */ /* 0x0003620000000800 */
[----:B------:R-:W-:Y:S01]  /*8a20*/  @!P6 FMUL R35, R35, 0.5 ;  /* 0x3f0000002323e820 */ /* 0x000fe20000400000 */
[----:B--2---:R-:W-:Y:S01]  /*8a30*/  @!P2 FMUL R71, R71, R71 ;  /* 0x000000474747a220 */ /* 0x004fe20000400000 */
[----:B------:R-:W-:Y:S01]  /*8a40*/  FSETP.GEU.AND P2, PT, R30, -126, PT ;  /* 0xc2fc00001e00780b */ /* 0x000fe20003f4e000 */
[----:B------:R-:W-:Y:S01]  /*8a50*/  @!P4 FMUL R42, R42, 0.5 ;  /* 0x3f0000002a2ac820 */ /* 0x000fe20000400000 */
[----:B---3--:R-:W-:Y:S01]  /*8a60*/  FADD R31, R23, R48 ;  /* 0x00000030171f7221 */ /* 0x008fe20000000000 */
[----:B------:R-:W-:Y:S01]  /*8a70*/  FADD R120, R68, R71 ;  /* 0x0000004744787221 */ /* 0x000fe20000000000 */
[----:B------:R-:W-:Y:S01]  /*8a80*/  F2FP.F16.F32.PACK_AB R48, R48, R65 ;  /* 0x000000413030723e */ /* 0x000fe200000000ff */
[----:B------:R-:W2:Y:S01]  /*8a90*/  MUFU.EX2 R81, R35 ;  /* 0x0000002300517308 */ /* 0x000ea20000000800 */
[----:B----4-:R-:W-:Y:S01]  /*8aa0*/  @!P3 FMUL R70, R70, R70 ;  /* 0x000000464646b220 */ /* 0x010fe20000400000 */
[----:B------:R-:W-:Y:S01]  /*8ab0*/  FSETP.GEU.AND P3, PT, R38, -126, PT ;  /* 0xc2fc00002600780b */ /* 0x000fe20003f6e000 */
[----:B-1----:R-:W-:Y:S01]  /*8ac0*/  FADD R33, R10, R11 ;  /* 0x0000000b0a217221 */ /* 0x002fe20000000000 */
[----:B------:R-:W-:Y:S01]  /*8ad0*/  FADD R11, R28, R57 ;  /* 0x000000391c0b7221 */ /* 0x000fe20000000000 */
[----:B------:R-:W-:Y:S01]  /*8ae0*/  FADD R10, R13, R40 ;  /* 0x000000280d0a7221 */ /* 0x000fe20000000000 */
[----:B------:R-:W-:-:S02]  /*8af0*/  F2FP.F16.F32.PACK_AB R40, R40, R49 ;  /* 0x000000312828723e */ /* 0x000fc400000000ff */
[----:B------:R-:W-:Y:S01]  /*8b00*/  @!P2 FMUL R30, R30, 0.5 ;  /* 0x3f0000001e1ea820 */ /* 0x000fe20000400000 */
[----:B-----5:R-:W-:Y:S01]  /*8b10*/  @!P5 FMUL R75, R75, R75 ;  /* 0x0000004b4b4bd220 */ /* 0x020fe20000400000 */
[----:B------:R-:W-:Y:S01]  /*8b20*/  FSETP.GEU.AND P5, PT, R82, -126, PT ;  /* 0xc2fc00005200780b */ /* 0x000fe20003fae000 */
[----:B------:R-:W1:Y:S01]  /*8b30*/  MUFU.EX2 R74, R42 ;  /* 0x0000002a004a7308 */ /* 0x000e620000000800 */
[----:B------:R-:W-:Y:S01]  /*8b40*/  FADD R31, R10, R31 ;  /* 0x0000001f0a1f7221 */ /* 0x000fe20000000000 */
[----:B------:R-:W-:Y:S01]  /*8b50*/  FADD R10, R26, R53 ;  /* 0x000000351a0a7221 */ /* 0x000fe20000000000 */
[----:B------:R-:W-:Y:S01]  /*8b60*/  F2FP.F16.F32.PACK_AB R26, R17, R26 ;  /* 0x0000001a111a723e */ /* 0x000fe200000000ff */
[----:B------:R-:W-:Y:S01]  /*8b70*/  @!P3 FMUL R38, R38, 0.5 ;  /* 0x3f0000002626b820 */ /* 0x000fe20000400000 */
[----:B------:R-:W-:Y:S01]  /*8b80*/  F2FP.F16.F32.PACK_AB R28, R19, R28 ;  /* 0x0000001c131c723e */ /* 0x000fe200000000ff */
[----:B--2---:R-:W-:Y:S01]  /*8b90*/  @!P6 FMUL R81, R81, R81 ;  /* 0x000000515151e220 */ /* 0x004fe20000400000 */
[----:B------:R-:W-:Y:S01]  /*8ba0*/  FSETP.GEU.AND P6, PT, R80, -126, PT ;  /* 0xc2fc00005000780b */ /* 0x000fe20003fce000 */
[----:B------:R2:W3:Y:S02]  /*8bb0*/  MUFU.EX2 R78, R30 ;  /* 0x0000001e004e7308 */ /* 0x0004e40000000800 */
[----:B------:R-:W-:-:S02]  /*8bc0*/  FADD R122, R76, R81 ;  /* 0x000000514c7a7221 */ /* 0x000fc40000000000 */
[----:B------:R-:W-:-:S04]  /*8bd0*/  @!P5 FMUL R82, R82, 0.5 ;  /* 0x3f0000005252d820 */ /* 0x000fc80000400000 */
[----:B------:R4:W5:Y:S01]  /*8be0*/  MUFU.EX2 R79, R38 ;  /* 0x00000026004f7308 */ /* 0x0009620000000800 */
[----:B--2---:R-:W-:Y:S01]  /*8bf0*/  FADD R30, R36, R73 ;  /* 0x00000049241e7221 */ /* 0x004fe20000000000 */
[----:B-1----:R-:W-:Y:S01]  /*8c00*/  @!P4 FMUL R74, R74, R74 ;  /* 0x0000004a4a4ac220 */ /* 0x002fe20000400000 */
[----:B------:R-:W-:Y:S01]  /*8c10*/  FSETP.GEU.AND P4, PT, R84, -126, PT ;  /* 0xc2fc00005400780b */ /* 0x000fe20003f8e000 */
[----:B------:R-:W-:Y:S01]  /*8c20*/  @!P6 FMUL R80, R80, 0.5 ;  /* 0x3f0000005050e820 */ /* 0x000fe20000400000 */
[----:B------:R-:W-:Y:S01]  /*8c30*/  FADD R42, R11, R30 ;  /* 0x0000001e0b2a7221 */ /* 0x000fe20000000000 */
[----:B------:R-:W-:Y:S01]  /*8c40*/  FADD R11, R12, R61 ;  /* 0x0000003d0c0b7221 */ /* 0x000fe20000000000 */
[----:B------:R-:W-:Y:S01]  /*8c50*/  FADD R30, R16, R77 ;  /* 0x0000004d101e7221 */ /* 0x000fe20000000000 */
[----:B------:R-:W1:Y:S01]  /*8c60*/  MUFU.EX2 R83, R82 ;  /* 0x0000005200537308 */ /* 0x000e620000000800 */
[----:B---3--:R-:W-:Y:S01]  /*8c70*/  @!P2 FMUL R78, R78, R78 ;  /* 0x0000004e4e4ea220 */ /* 0x008fe20000400000 */
[----:B------:R-:W-:Y:S01]  /*8c80*/  FSETP.GEU.AND P2, PT, R64, -126, PT ;  /* 0xc2fc00004000780b */ /* 0x000fe20003f4e000 */
[----:B----4-:R-:W-:Y:S01]  /*8c90*/  FADD R38, R41, R52 ;  /* 0x0000003429267221 */ /* 0x010fe20000000000 */
[----:B------:R-:W-:Y:S01]  /*8ca0*/  FADD R46, R11, R30 ;  /* 0x0000001e0b2e7221 */ /* 0x000fe20000000000 */
[----:B------:R-:W-:Y:S01]  /*8cb0*/  FADD R11, R21, R20 ;  /* 0x00000014150b7221 */ /* 0x000fe20000000000 */
[----:B------:R-:W-:Y:S01]  /*8cc0*/  FADD R30, R45, R56 ;  /* 0x000000382d1e7221 */ /* 0x000fe20000000000 */
[----:B------:R-:W-:Y:S01]  /*8cd0*/  FADD R38, R29, R38 ;  /* 0x000000261d267221 */ /* 0x000fe20000000000 */
[----:B------:R-:W2:Y:S01]  /*8ce0*/  MUFU.EX2 R80, R80 ;  /* 0x0000005000507308 */ /* 0x000ea20000000800 */
[----:B-----5:R-:W-:Y:S01]  /*8cf0*/  @!P3 FMUL R79, R79, R79 ;  /* 0x0000004f4f4fb220 */ /* 0x020fe20000400000 */
[----:B------:R-:W-:Y:S01]  /*8d00*/  FSETP.GEU.AND P3, PT, R86, -126, PT ;  /* 0xc2fc00005600780b */ /* 0x000fe20003f6e000 */
[----:B------:R-:W-:Y:S01]  /*8d10*/  FADD R29, R14, R69 ;  /* 0x000000450e1d7221 */ /* 0x000fe20000000000 */
[----:B------:R-:W-:Y:S01]  /*8d20*/  FADD R11, R11, R30 ;  /* 0x0000001e0b0b7221 */ /* 0x000fe20000000000 */
[----:B------:R-:W-:Y:S01]  /*8d30*/  FADD R30, R60, R63 ;  /* 0x0000003f3c1e7221 */ /* 0x000fe20000000000 */
        /* <DEDUP_REMOVED lines=11> */
[----:B--2---:R-:W-:Y:S01]  /*8df0*/  @!P6 FMUL R80, R80, R80 ;  /* 0x000000505050e220 */ /* 0x004fe20000400000 */
[----:B------:R-:W-:Y:S01]  /*8e00*/  FSETP.GEU.AND P6, PT, R15, -126, PT ;  /* 0xc2fc00000f00780b */ /* 0x000fe20003fce000 */
[----:B------:R-:W-:Y:S01]  /*8e10*/  FADD R29, R25, R62 ;  /* 0x0000003e191d7221 */ /* 0x000fe20000000000 */
[----:B------:R-:W-:Y:S01]  /*8e20*/  FADD R125, R120, R123 ;  /* 0x0000007b787d7221 */ /* 0x000fe20000000000 */
[----:B------:R2:W3:Y:S01]  /*8e30*/  MUFU.EX2 R85, R86 ;  /* 0x0000005600557308 */ /* 0x0004e20000000800 */
[----:B------:R-:W-:Y:S01]  /*8e40*/  @!P4 FMUL R84, R84, 0.5 ;  /* 0x3f0000005454c820 */ /* 0x000fe20000400000 */
[----:B------:R-:W-:Y:S01]  /*8e50*/  @!P5 FMUL R87, R87, 0.5 ;  /* 0x3f0000005757d820 */ /* 0x000fe20000400000 */
[----:B------:R-:W-:Y:S01]  /*8e60*/  FADD R122, R29, R122 ;  /* 0x0000007a1d7a7221 */ /* 0x000fe20000000000 */
[----:B------:R-:W-:Y:S01]  /*8e70*/  FADD R123, R30, R121 ;  /* 0x000000791e7b7221 */ /* 0x000fe20000000000 */
[----:B------:R-:W-:Y:S01]  /*8e80*/  FADD R30, R39, R70 ;  /* 0x00000046271e7221 */ /* 0x000fe20000000000 */
[----:B------:R-:W-:Y:S01]  /*8e90*/  FADD R121, R55, R80 ;  /* 0x0000005037797221 */ /* 0x000fe20000000000 */
[----:B------:R-:W-:Y:S01]  /*8ea0*/  FADD R29, R27, R66 ;  /* 0x000000421b1d7221 */ /* 0x000fe20000000000 */
[----:B------:R4:W5:Y:S01]  /*8eb0*/  MUFU.EX2 R82, R87 ;  /* 0x0000005700527308 */ /* 0x0009620000000800 */
[----:B--2---:R-:W-:Y:S01]  /*8ec0*/  FADD R86, R50, R79 ;  /* 0x0000004f32567221 */ /* 0x004fe20000000000 */
[----:B------:R-:W-:Y:S01]  /*8ed0*/  @!P6 FMUL R15, R15, 0.5 ;  /* 0x3f0000000f0fe820 */ /* 0x000fe20000400000 */
[----:B-1----:R-:W-:Y:S01]  /*8ee0*/  @!P2 FMUL R64, R64, R64 ;  /* 0x000000404040a220 */ /* 0x002fe20000400000 */
[----:B------:R-:W-:Y:S01]  /*8ef0*/  FADD R126, R30, R121 ;  /* 0x000000791e7e7221 */ /* 0x000fe20000000000 */
[----:B------:R-:W-:Y:S01]  /*8f00*/  FADD R124, R29, R86 ;  /* 0x000000561d7c7221 */ /* 0x000fe20000000000 */
[----:B------:R-:W-:Y:S01]  /*8f10*/  FADD R30, R72, R75 ;  /* 0x0000004b481e7221 */ /* 0x000fe20000000000 */
[----:B------:R-:W-:Y:S01]  /*8f20*/  FADD R29, R34, R67 ;  /* 0x00000043221d7221 */ /* 0x000fe20000000000 */
[----:B------:R-:W1:Y:S01]  /*8f30*/  MUFU.EX2 R15, R15 ;  /* 0x0000000f000f7308 */ /* 0x000e620000000800 */
[----:B---3--:R-:W-:Y:S01]  /*8f40*/  @!P3 FMUL R85, R85, R85 ;  /* 0x000000555555b220 */ /* 0x008fe20000400000 */
[----:B------:R-:W-:Y:S01]  /*8f50*/  FADD R120, R51, R64 ;  /* 0x0000004033787221 */ /* 0x000fe20000000000 */
[----:B------:R-:W-:Y:S01]  /*8f60*/  FADD R86, R43, R74 ;  /* 0x0000004a2b567221 */ /* 0x000fe20000000000 */
[----:B------:R-:W-:Y:S01]  /*8f70*/  FADD R33, R33, R42 ;  /* 0x0000002a21217221 */ /* 0x000fe20000000000 */
[----:B----4-:R-:W-:Y:S01]  /*8f80*/  FADD R87, R58, R85 ;  /* 0x000000553a577221 */ /* 0x010fe20000000000 */
[----:B------:R-:W-:Y:S01]  /*8f90*/  FADD R31, R31, R38 ;  /* 0x000000261f1f7221 */ /* 0x000fe20000000000 */
[----:B------:R-:W-:Y:S01]  /*8fa0*/  FADD R46, R35, R46 ;  /* 0x0000002e232e7221 */ /* 0x000fe20000000000 */
[----:B------:R-:W2:Y:S01]  /*8fb0*/  MUFU.EX2 R84, R84 ;  /* 0x0000005400547308 */ /* 0x000ea20000000800 */
[----:B-----5:R-:W-:Y:S01]  /*8fc0*/  @!P5 FMUL R82, R82, R82 ;  /* 0x000000525252d220 */ /* 0x020fe20000400000 */
        /* <DEDUP_REMOVED lines=12> */
[----:B-1----:R-:W-:Y:S01]  /*9090*/  @!P6 FMUL R15, R15, R15 ;  /* 0x0000000f0f0fe220 */ /* 0x002fe20000400000 */
[----:B------:R-:W-:Y:S01]  /*90a0*/  FADD R87, R122, R87 ;  /* 0x000000577a577221 */ /* 0x000fe20000000000 */
[----:B------:R-:W-:Y:S01]  /*90b0*/  F2FP.F16.F32.PACK_AB R27, R34, R27 ;  /* 0x0000001b221b723e */ /* 0x000fe200000000ff */
[----:B------:R-:W-:Y:S01]  /*90c0*/  FADD R86, R123, R86 ;  /* 0x000000567b567221 */ /* 0x000fe20000000000 */
[----:B------:R-:W-:Y:S01]  /*90d0*/  FFMA R4, R15, R4, R10 ;  /* 0x000000040f047223 */ /* 0x000fe2000000000a */
[----:B------:R-:W-:Y:S01]  /*90e0*/  SHF.L.U32 R10, R9, 0x1f, RZ ;  /* 0x0000001f090a7819 */ /* 0x000fe200000006ff */
[----:B--2---:R-:W-:Y:S01]  /*90f0*/  @!P4 FMUL R84, R84, R84 ;  /* 0x000000545454c220 */ /* 0x004fe20000400000 */
[----:B------:R-:W-:Y:S01]  /*9100*/  FADD R87, R87, R86 ;  /* 0x0000005657577221 */ /* 0x000fe20000000000 */
[----:B------:R-:W-:Y:S01]  /*9110*/  F2FP.F16.F32.PACK_AB R34, R37, R14 ;  /* 0x0000000e2522723e */ /* 0x000fe200000000ff */
[----:B------:R1:W2:Y:S01]  /*9120*/  SYNCS.PHASECHK.TRANS64.TRYWAIT P2, [UR6+0x18000], R10 ;  /* 0x0180000aff0075a7 */ /* 0x0002a20008040146 */
[----:B------:R-:W-:Y:S01]  /*9130*/  F2FP.F16.F32.PACK_AB R29, R39, R68 ;  /* 0x00000044271d723e */ /* 0x000fe200000000ff */
[----:B------:R-:W-:Y:S01]  /*9140*/  FFMA R3, R84, R3, R87 ;  /* 0x0000000354037223 */ /* 0x000fe20000000057 */
[----:B------:R-:W-:Y:S01]  /*9150*/  F2FP.F16.F32.PACK_AB R31, R43, R72 ;  /* 0x000000482b1f723e */ /* 0x000fe200000000ff */
[-C--:B------:R-:W-:Y:S01]  /*9160*/  FMUL R88, R88, R15.reuse ;  /* 0x0000000f58587220 */ /* 0x080fe20000400000 */
        /* <DEDUP_REMOVED lines=49> */
[----:B------:R-:W-:Y:S02]  /*9480*/  F2FP.F16.F32.PACK_AB R53, R80, R83 ;  /* 0x000000535035723e */ /* 0x000fe400000000ff */
[----:B------:R-:W-:Y:S01]  /*9490*/  F2FP.F16.F32.PACK_AB R54, R56, R77 ;  /* 0x0000004d3836723e */ /* 0x000fe200000000ff */
[----:B-12---:R-:W-:Y:S06]  /*94a0*/  @!P0 BRA `(.L_x_39) ;  /* 0x0000000000048947 */ /* 0x006fec0003800000 */
[----:B------:R-:W-:Y:S01]  /*94b0*/  BPT.TRAP 0x1 ;  /* 0x000000040000795c */ /* 0x000fe20000300000 */
.L_x_39:
[----:B------:R-:W-:Y:S05]  /*94c0*/  @P2 BRA `(.L_x_40) ;  /* 0x0000000000082947 */ /* 0x000fea0003800000 */
[----:B------:R-:W1:Y:S02]  /*94d0*/  SYNCS.PHASECHK.TRANS64.TRYWAIT P2, [UR6+0x18000], R10 ;  /* 0x0180000aff0075a7 */ /* 0x000e640008040146 */
[----:B-1----:R-:W-:Y:S05]  /*94e0*/  @!P2 BRA `(.L_x_41) ;  /* 0x0000002800f4a947 */ /* 0x002fea0003800000 */
.L_x_40:
        /* <DEDUP_REMOVED lines=43> */
.L_x_42:
[----:B------:R-:W-:-:S04]  /*97a0*/  ULEA UR6, UR21, UR36, 0x3 ;  /* 0x0000002415067291 */ /* 0x000fc8000f8e183f */
[----:B------:R-:W-:-:S04]  /*97b0*/  UIADD3 UR6, UR6, 0x18028, URZ ;  /* 0x0001802806067890 */ /* 0x000fc8000fffe03f */
[----:B------:R-:W-:-:S09]  /*97c0*/  UPRMT UR6, URZ, 0x654, UR6 ;  /* 0x000006543f067896 */ /* 0x000fd20008000006 */
[----:B------:R-:W-:Y:S01]  /*97d0*/  SYNCS.ARRIVE.TRANS64.RED.A1T0 RZ, [UR6], RZ ;  /* 0x000000ffffff79a7 */ /* 0x000fe20008100406 */
[----:B------:R-:W-:Y:S05]  /*97e0*/  @P1 BRA `(.L_x_43) ;  /* 0x0000000000041947 */ /* 0x000fea0003800000 */
[----:B------:R-:W-:Y:S01]  /*97f0*/  BPT.TRAP 0x1 ;  /* 0x000000040000795c */ /* 0x000fe20000300000 */
.L_x_43:
[----:B------:R-:W-:-:S04]  /*9800*/  UIADD3 UR21, UR21, 0x1, URZ ;  /* 0x0000000115157890 */ /* 0x000fc8000fffe03f */
[----:B------:R-:W-:-:S04]  /*9810*/  UISETP.NE.AND UP0, UPT, UR21, 0x5, UPT ;  /* 0x000000051500788c */ /* 0x000fc8000bf05270 */
[----:B------:R-:W-:Y:S01]  /*9820*/  USEL UR21, UR21, URZ, UP0 ;  /* 0x0000003f15157287 */ /* 0x000fe20008000000 */
[----:B------:R-:W-:Y:S11]  /*9830*/  @!P0 BRA `(.L_x_44) ;  /* 0x0000000000048947 */ /* 0x000ff60003800000 */
[----:B------:R-:W-:Y:S01]  /*9840*/  BPT.TRAP 0x1 ;  /* 0x000000040000795c */ /* 0x000fe20000300000 */
.L_x_44:
[----:B------:R-:W-:-:S04]  /*9850*/  ULEA UR6, UR21, UR36, 0x3 ;  /* 0x0000002415067291 */ /* 0x000fc8000f8e183f */
[----:B------:R-:W-:-:S04]  /*9860*/  UIADD3 UR6, UR6, 0x18028, URZ ;  /* 0x0001802806067890 */ /* 0x000fc8000fffe03f */
[----:B------:R-:W-:-:S09]  /*9870*/  UPRMT UR6, URZ, 0x654, UR6 ;  /* 0x000006543f067896 */ /* 0x000fd20008000006 */
[----:B------:R-:W-:Y:S01]  /*9880*/  SYNCS.ARRIVE.TRANS64.RED.A1T0 RZ, [UR6], RZ ;  /* 0x000000ffffff79a7 */ /* 0x000fe20008100406 */
[----:B------:R-:W-:Y:S05]  /*9890*/  @P1 BRA `(.L_x_45) ;  /* 0x0000000000041947 */ /* 0x000fea0003800000 */
[----:B------:R-:W-:Y:S01]  /*98a0*/  BPT.TRAP 0x1 ;  /* 0x000000040000795c */ /* 0x000fe20000300000 */
.L_x_45:
[----:B------:R-:W-:Y:S01]  /*98b0*/  UIADD3 UR24, UR24, 0x1, URZ ;  /* 0x0000000118187890 */ /* 0x000fe2000fffe03f */
[C---:B------:R-:W-:Y:S01]  /*98c0*/  ISETP.GT.AND P2, PT, R8.reuse, 0x1, PT ;  /* 0x000000010800780c */ /* 0x040fe20003f44270 */
[----:B------:R-:W-:Y:S01]  /*98d0*/  UIADD3 UR21, UR21, 0x1, URZ ;  /* 0x0000000115157890 */ /* 0x000fe2000fffe03f */
[----:B------:R-:W-:Y:S01]  /*98e0*/  IADD3 R8, R8, -0x1, RZ ;  /* 0xffffffff08087810 */ /* 0x000fe20007ffe0ff */
[----:B------:R-:W-:Y:S01]  /*98f0*/  UISETP.NE.AND UP1, UPT, UR24, 0x5, UPT ;  /* 0x000000051800788c */ /* 0x000fe2000bf25270 */
[----:B------:R-:W-:Y:S01]  /*9900*/  VIADD R7, R7, 0x80 ;  /* 0x0000008007077836 */ /* 0x000fe20000000000 */
[----:B------:R-:W-:Y:S01]  /*9910*/  UISETP.NE.AND UP0, UPT, UR21, 0x5, UPT ;  /* 0x000000051500788c */ /* 0x000fe2000bf05270 */
[----:B-1----:R-:W-:Y:S01]  /*9920*/  MOV R10, R5 ;  /* 0x00000005000a7202 */ /* 0x002fe20000000f00 */
[----:B------:R-:W-:Y:S01]  /*9930*/  USEL UR6, URZ, 0x1, UP1 ;  /* 0x000000013f067887 */ /* 0x000fe20008800000 */
[----:B------:R-:W-:Y:S01]  /*9940*/  IMAD.MOV.U32 R11, RZ, RZ, R6 ;  /* 0x000000ffff0b7224 */ /* 0x000fe200078e0006 */
[----:B------:R-:W-:-:S02]  /*9950*/  USEL UR21, UR21, URZ, UP0 ;  /* 0x0000003f15157287 */ /* 0x000fc40008000000 */
[----:B------:R-:W-:Y:S02]  /*9960*/  USEL UR24, UR24, URZ, UP1 ;  /* 0x0000003f18187287 */ /* 0x000fe40008800000 */
[----:B------:R-:W-:Y:S01]  /*9970*/  LOP3.LUT R9, R9, UR6, RZ, 0x3c, !PT ;  /* 0x0000000609097c12 */ /* 0x000fe2000f8e3cff */
[----:B------:R-:W-:Y:S09]  /*9980*/  @P2 BRA `(.L_x_46) ;  /* 0xffffffcc00542947 */ /* 0x000ff2000383ffff */
.L_x_35:
[----:B------:R-:W1:Y:S01]  /*9990*/  SHFL.BFLY PT, R7, R4, 0x1, 0x1f ;  /* 0x0c201f0004077f89 */ /* 0x000e6200000e0000 */
[----:B------:R-:W-:Y:S01]  /*99a0*/  BSSY B0, `(.L_x_47) ;  /* 0x0000024000007945 */ /* 0x000fe20003800000 */
[----:B------:R-:W-:Y:S01]  /*99b0*/  MOV R9, 0x7f800000 ;  /* 0x7f80000000097802 */ /* 0x000fe20000000f00 */
[----:B------:R-:W-:Y:S01]  /*99c0*/  IMAD.MOV.U32 R10, RZ, RZ, 0x3f800000 ;  /* 0x3f800000ff0a7424 */ /* 0x000fe200078e00ff */
[----:B------:R-:W2:Y:S01]  /*99d0*/  SHFL.BFLY PT, R0, R3, 0x1, 0x1f ;  /* 0x0c201f0003007f89 */ /* 0x000ea200000e0000 */
[----:B------:R-:W-:Y:S02]  /*99e0*/  IMAD.MOV.U32 R11, RZ, RZ, 0x7f800000 ;  /* 0x7f800000ff0b7424 */ /* 0x000fe400078e00ff */
[----:B-1----:R-:W-:Y:S01]  /*99f0*/  FADD R7, R7, R4 ;  /* 0x0000000407077221 */ /* 0x002fe20000000000 */
[----:B--2---:R-:W-:-:S04]  /*9a00*/  FADD R16, R0, R3 ;  /* 0x0000000300107221 */ /* 0x004fc80000000000 */
[----:B------:R-:W1:Y:S01]  /*9a10*/  SHFL.BFLY PT, R2, R7, 0x2, 0x1f ;  /* 0x0c401f0007027f89 */ /* 0x000e6200000e0000 */
[----:B------:R-:W-:-:S03]  /*9a20*/  MOV R0, 0x3f800000 ;  /* 0x3f80000000007802 */ /* 0x000fc60000000f00 */
[----:B------:R-:W2:Y:S01]  /*9a30*/  SHFL.BFLY PT, R17, R16, 0x2, 0x1f ;  /* 0x0c401f0010117f89 */ /* 0x000ea200000e0000 */
[C---:B-1----:R-:W-:Y:S01]  /*9a40*/  FSETP.NE.AND P0, PT, R7.reuse, -R2, PT ;  /* 0x800000020700720b */ /* 0x042fe20003f05000 */
[----:B------:R-:W-:Y:S01]  /*9a50*/  FADD R2, R7, R2 ;  /* 0x0000000207027221 */ /* 0x000fe20000000000 */
[----:B--2---:R-:W-:-:S11]  /*9a60*/  FADD R8, R16, R17 ;  /* 0x0000001110087221 */ /* 0x004fd60000000000 */
[----:B------:R-:W-:Y:S05]  /*9a70*/  @!P0 BRA `(.L_x_48) ;  /* 0x0000000000588947 */ /* 0x000fea0003800000 */
[----:B------:R-:W-:Y:S01]  /*9a80*/  MOV R4, R2 ;  /* 0x0000000200047202 */ /* 0x000fe20000000f00 */
[----:B------:R-:W-:Y:S04]  /*9a90*/  BSSY B1, `(.L_x_49) ;  /* 0x000000d000017945 */ /* 0x000fe80003800000 */
[----:B------:R-:W-:-:S05]  /*9aa0*/  VIADD R0, R4, 0x1800000 ;  /* 0x0180000004007836 */ /* 0x000fca0000000000 */
[----:B------:R-:W-:-:S04]  /*9ab0*/  LOP3.LUT R0, R0, 0x7f800000, RZ, 0xc0, !PT ;  /* 0x7f80000000007812 */ /* 0x000fc800078ec0ff */
[----:B------:R-:W-:-:S13]  /*9ac0*/  ISETP.GT.U32.AND P0, PT, R0, 0x1ffffff, PT ;  /* 0x01ffffff0000780c */ /* 0x000fda0003f04070 */
[----:B------:R-:W-:Y:S05]  /*9ad0*/  @P0 BRA `(.L_x_50) ;  /* 0x0000000000100947 */ /* 0x000fea0003800000 */
[----:B------:R-:W-:Y:S02]  /*9ae0*/  MOV R2, R4 ;  /* 0x0000000400027202 */ /* 0x000fe40000000f00 */
[----:B------:R-:W-:-:S07]  /*9af0*/  MOV R15, 0x9b10 ;  /* 0x00009b10000f7802 */ /* 0x000fce0000000f00 */
[----:B------:R-:W-:Y:S05]  /*9b00*/  CALL.REL.NOINC `($__internal_0_$__cuda_sm20_rcp_rn_f32_slowpath) ;  /* 0x0000002800147944 */ /* 0x000fea0003c00000 */
[----:B------:R-:W-:Y:S05]  /*9b10*/  BRA `(.L_x_51) ;  /* 0x0000000000107947 */ /* 0x000fea0003800000 */
.L_x_50:
[----:B------:R-:W1:Y:S02]  /*9b20*/  MUFU.RCP R3, R4 ;  /* 0x0000000400037308 */ /* 0x000e640000001000 */
[----:B-1----:R-:W-:-:S04]  /*9b30*/  FFMA R0, R4, R3, -1 ;  /* 0xbf80000004007423 */ /* 0x002fc80000000003 */
[----:B------:R-:W-:-:S04]  /*9b40*/  FADD.FTZ R0, -R0, -RZ ;  /* 0x800000ff00007221 */ /* 0x000fc80000010100 */
[----:B------:R-:W-:-:S07]  /*9b50*/  FFMA R0, R3, R0, R3 ;  /* 0x0000000003007223 */ /* 0x000fce0000000003 */
.L_x_51:
[----:B------:R-:W-:Y:S05]  /*9b60*/  BSYNC B1 ;  /* 0x0000000000017941 */ /* 0x000fea0003800000 */
.L_x_49:
[----:B------:R-:W-:Y:S01]  /*9b70*/  FSETP.GEU.AND P0, PT, |R4|, 1.175494350822287508e-38, PT ;  /* 0x008000000400780b */ /* 0x000fe20003f0e200 */
[----:B------:R-:W-:-:S12]  /*9b80*/  ULDC UR4, c[0x0][0x600] ;  /* 0x0001800000047ab9 */ /* 0x000fd80000000800 */
[----:B------:R-:W-:-:S04]  /*9b90*/  @!P0 FMUL R4, R4, 16777216 ;  /* 0x4b80000004048820 */ /* 0x000fc80000400000 */
[----:B------:R-:W1:Y:S02]  /*9ba0*/  MUFU.LG2 R2, R4 ;  /* 0x0000000400027308 */ /* 0x000e640000000c00 */
[----:B-1----:R-:W-:-:S04]  /*9bb0*/  @!P0 FADD R2, R2, -24 ;  /* 0xc1c0000002028421 */ /* 0x002fc80000000000 */
[----:B------:R-:W-:-:S04]  /*9bc0*/  FMUL R2, R2, 0.69314718246459960938 ;  /* 0x3f31721802027820 */ /* 0x000fc80000400000 */
[----:B------:R-:W-:-:S07]  /*9bd0*/  FFMA R11, R5, UR4, R2 ;  /* 0x00000004050b7c23 */ /* 0x000fce0008000002 */
.L_x_48:
[----:B------:R-:W-:Y:S05]  /*9be0*/  BSYNC B0 ;  /* 0x0000000000007941 */ /* 0x000fea0003800000 */
.L_x_47:
[----:B------:R-:W-:Y:S01]  /*9bf0*/  FSETP.NE.AND P0, PT, R16, -R17, PT ;  /* 0x800000111000720b */ /* 0x000fe20003f05000 */
[----:B------:R-:W-:Y:S01]  /*9c00*/  ULDC UR4, c[0x0][0x608] ;  /* 0x0001820000047ab9 */ /* 0x000fe20000000800 */
[----:B------:R-:W-:Y:S01]  /*9c10*/  BSSY B0, `(.L_x_52) ;  /* 0x0000029000007945 */ /* 0x000fe20003800000 */
[----:B------:R-:W-:-:S04]  /*9c20*/  FMUL R0, R0, UR4 ;  /* 0x0000000400007c20 */ /* 0x000fc80008400000 */
        /* <DEDUP_REMOVED lines=16> */
[----:B------:R-:W-:Y:S06]  /*9d30*/  @!P0 BRA `(.L_x_53) ;  /* 0x0000000000588947 */ /* 0x000fec0003800000 */
[----:B------:R-:W-:Y:S01]  /*9d40*/  VIADD R0, R8, 0x1800000 ;  /* 0x0180000008007836 */ /* 0x000fe20000000000 */
[----:B------:R-:W-:Y:S04]  /*9d50*/  BSSY B1, `(.L_x_54) ;  /* 0x000000d000017945 */ /* 0x000fe80003800000 */
[----:B------:R-:W-:-:S04]  /*9d60*/  LOP3.LUT R0, R0, 0x7f800000, RZ, 0xc0, !PT ;  /* 0x7f80000000007812 */ /* 0x000fc800078ec0ff */
[----:B------:R-:W-:-:S13]  /*9d70*/  ISETP.GT.U32.AND P0, PT, R0, 0x1ffffff, PT ;  /* 0x01ffffff0000780c */ /* 0x000fda0003f04070 */
[----:B------:R-:W-:Y:S05]  /*9d80*/  @P0 BRA `(.L_x_55) ;  /* 0x0000000000140947 */ /* 0x000fea0003800000 */
[----:B------:R-:W-:Y:S02]  /*9d90*/  MOV R2, R8 ;  /* 0x0000000800027202 */ /* 0x000fe40000000f00 */
[----:B------:R-:W-:-:S07]  /*9da0*/  MOV R15, 0x9dc0 ;  /* 0x00009dc0000f7802 */ /* 0x000fce0000000f00 */
[----:B------:R-:W-:Y:S05]  /*9db0*/  CALL.REL.NOINC `($__internal_0_$__cuda_sm20_rcp_rn_f32_slowpath) ;  /* 0x0000002400687944 */ /* 0x000fea0003c00000 */
[----:B------:R-:W-:Y:S01]  /*9dc0*/  IMAD.MOV.U32 R10, RZ, RZ, R0 ;  /* 0x000000ffff0a7224 */ /* 0x000fe200078e0000 */
[----:B------:R-:W-:Y:S06]  /*9dd0*/  BRA `(.L_x_56) ;  /* 0x0000000000107947 */ /* 0x000fec0003800000 */
.L_x_55:
[----:B------:R-:W1:Y:S02]  /*9de0*/  MUFU.RCP R3, R8 ;  /* 0x0000000800037308 */ /* 0x000e640000001000 */
[----:B-1----:R-:W-:-:S04]  /*9df0*/  FFMA R0, R8, R3, -1 ;  /* 0xbf80000008007423 */ /* 0x002fc80000000003 */
[----:B------:R-:W-:-:S04]  /*9e00*/  FADD.FTZ R0, -R0, -RZ ;  /* 0x800000ff00007221 */ /* 0x000fc80000010100 */
[----:B------:R-:W-:-:S07]  /*9e10*/  FFMA R10, R3, R0, R3 ;  /* 0x00000000030a7223 */ /* 0x000fce0000000003 */
.L_x_56:
[----:B------:R-:W-:Y:S05]  /*9e20*/  BSYNC B1 ;  /* 0x0000000000017941 */ /* 0x000fea0003800000 */
.L_x_54:
[----:B------:R-:W-:Y:S01]  /*9e30*/  FSETP.GEU.AND P0, PT, |R8|, 1.175494350822287508e-38, PT ;  /* 0x008000000800780b */ /* 0x000fe20003f0e200 */
[----:B------:R-:W-:-:S12]  /*9e40*/  ULDC UR4, c[0x0][0x600] ;  /* 0x0001800000047ab9 */ /* 0x000fd80000000800 */
[----:B------:R-:W-:-:S04]  /*9e50*/  @!P0 FMUL R8, R8, 16777216 ;  /* 0x4b80000008088820 */ /* 0x000fc80000400000 */
[----:B------:R-:W1:Y:S02]  /*9e60*/  MUFU.LG2 R0, R8 ;  /* 0x0000000800007308 */ /* 0x000e640000000c00 */
[----:B-1----:R-:W-:-:S04]  /*9e70*/  @!P0 FADD R0, R0, -24 ;  /* 0xc1c0000000008421 */ /* 0x002fc80000000000 */
[----:B------:R-:W-:-:S04]  /*9e80*/  FMUL R9, R0, 0.69314718246459960938 ;  /* 0x3f31721800097820 */ /* 0x000fc80000400000 */
[----:B------:R-:W-:-:S07]  /*9e90*/  FFMA R9, R6, UR4, R9 ;  /* 0x0000000406097c23 */ /* 0x000fce0008000009 */
.L_x_53:
[----:B------:R-:W-:Y:S05]  /*9ea0*/  BSYNC B0 ;  /* 0x0000000000007941 */ /* 0x000fea0003800000 */
.L_x_52:
[----:B------:R-:W-:Y:S01]  /*9eb0*/  UISETP.NE.AND UP0, UPT, UR38, 0x1, UPT ;  /* 0x000000012600788c */ /* 0x000fe2000bf05270 */
[----:B------:R-:W1:Y:S03]  /*9ec0*/  S2R R2, SR_TID.X ;  /* 0x0000000000027919 */ /* 0x000e660000002100 */
[----:B------:R-:W-:-:S06]  /*9ed0*/  USEL UR4, URZ, 0x1, UP0 ;  /* 0x000000013f047887 */ /* 0x000fcc0008000000 */
[----:B------:R-:W-:Y:S01]  /*9ee0*/  MOV R0, UR4 ;  /* 0x0000000400007c02 */ /* 0x000fe20008000f00 */
[----:B------:R-:W-:Y:S02]  /*9ef0*/  ULDC UR4, c[0x0][0x608] ;  /* 0x0001820000047ab9 */ /* 0x000fe40000000800 */
[----:B------:R-:W-:Y:S01]  /*9f00*/  FMUL R10, R10, UR4 ;  /* 0x000000040a0a7c20 */ /* 0x000fe20008400000 */
[----:B------:R-:W-:-:S04]  /*9f10*/  SHF.L.U32 R0, R0, 0x1f, RZ ;  /* 0x0000001f00007819 */ /* 0x000fc800000006ff */
[----:B------:R-:W2:Y:S01]  /*9f20*/  SYNCS.PHASECHK.TRANS64.TRYWAIT P0, [UR23+0x8], R0 ;  /* 0x00000800ff0075a7 */ /* 0x000ea20008000157 */
[C---:B-1----:R-:W-:Y:S02]  /*9f30*/  LOP3.LUT P1, RZ, R2.reuse, 0x3, RZ, 0xc0, !PT ;  /* 0x0000000302ff7812 */ /* 0x042fe4000782c0ff */
[----:B------:R-:W-:Y:S01]  /*9f40*/  LOP3.LUT R16, R2, 0x7f, RZ, 0xc0, !PT ;  /* 0x0000007f02107812 */ /* 0x000fe200078ec0ff */
[----:B--2---:R-:W-:Y:S10]  /*9f50*/  @!P0 BRA `(.L_x_57) ;  /* 0x0000002000708947 */ /* 0x004ff40003800000 */
.L_x_107:
[----:B------:R-:W-:Y:S01]  /*9f60*/  ULDC.64 UR10, c[0x0][0x208] ;  /* 0x00008200000a7ab9 */ /* 0x000fe20000000a00 */
[----:B------:R-:W-:Y:S01]  /*9f70*/  BSSY B0, `(.L_x_58) ;  /* 0x0000019000007945 */ /* 0x000fe20003800000 */
[----:B------:R-:W-:-:S03]  /*9f80*/  SHF.R.U32.HI R17, RZ, 0x5, R16 ;  /* 0x00000005ff117819 */ /* 0x000fc60000011610 */
[----:B------:R-:W-:Y:S05]  /*9f90*/  @P1 BRA `(.L_x_59) ;  /* 0x0000000000581947 */ /* 0x000fea0003800000 */
[----:B------:R-:W2:Y:S01]  /*9fa0*/  S2UR UR4, SR_CTAID.Y ;  /* 0x00000000000479c3 */ /* 0x000ea20000002600 */
[----:B-1----:R-:W-:Y:S01]  /*9fb0*/  SHF.R.U32.HI R0, RZ, 0x2, R2 ;  /* 0x00000002ff007819 */ /* 0x002fe20000011602 */
[----:B------:R-:W-:Y:S01]  /*9fc0*/  IMAD.SHL.U32 R3, R17, 0x10, RZ ;  /* 0x0000001011037824 */ /* 0x000fe200078e00ff */
[----:B------:R-:W-:Y:S02]  /*9fd0*/  USHF.L.U32 UR8, UR37, 0x6, URZ ;  /* 0x0000000625087899 */ /* 0x000fe4000800063f */
[----:B------:R-:W-:Y:S01]  /*9fe0*/  LOP3.LUT R0, R0, 0x7, RZ, 0xc0, !PT ;  /* 0x0000000700007812 */ /* 0x000fe200078ec0ff */
[----:B------:R-:W-:Y:S02]  /*9ff0*/  ULDC.64 UR6, c[0x0][0x688] ;  /* 0x0001a20000067ab9 */ /* 0x000fe40000000a00 */
[----:B------:R-:W1:Y:S01]  /*a000*/  S2UR UR5, SR_CTAID.Z ;  /* 0x00000000000579c3 */ /* 0x000e620000002700 */
[----:B------:R-:W-:-:S04]  /*a010*/  LOP3.LUT R0, R3, 0xfffffff0, R0, 0xe2, !PT ;  /* 0xfffffff003007812 */ /* 0x000fc800078ee200 */
[----:B------:R-:W-:-:S05]  /*a020*/  IADD3 R3, R0, UR8, RZ ;  /* 0x0000000800037c10 */ /* 0x000fca000fffe0ff */
[----:B------:R-:W-:Y:S01]  /*a030*/  VIADD R2, R3, 0x8 ;  /* 0x0000000803027836 */ /* 0x000fe20000000000 */
[----:B--2---:R-:W-:-:S04]  /*a040*/  UIMAD UR4, UR4, UR6, UR8 ;  /* 0x00000006040472a4 */ /* 0x004fc8000f8e0208 */
[----:B-1----:R-:W-:-:S03]  /*a050*/  UIMAD UR4, UR5, UR7, UR4 ;  /* 0x00000007050472a4 */ /* 0x002fc6000f8e0204 */
[----:B------:R-:W-:Y:S02]  /*a060*/  ULDC UR5, c[0x0][0x288] ;  /* 0x0000a20000057ab9 */ /* 0x000fe40000000800 */
[----:B------:R-:W-:Y:S02]  /*a070*/  ISETP.GE.U32.AND P0, PT, R3, UR5, PT ;  /* 0x0000000503007c0c */ /* 0x000fe4000bf06070 */
[----:B------:R-:W-:Y:S02]  /*a080*/  IADD3 R0, P2, R0, UR4, RZ ;  /* 0x0000000400007c10 */ /* 0x000fe4000ff5e0ff */
[----:B------:R-:W-:Y:S01]  /*a090*/  ISETP.GE.U32.AND P1, PT, R2, UR5, PT ;  /* 0x0000000502007c0c */ /* 0x000fe2000bf26070 */
[----:B------:R-:W-:Y:S01]  /*a0a0*/  ULDC.64 UR4, c[0x0][0x680] ;  /* 0x0001a00000047ab9 */ /* 0x000fe20000000a00 */
[----:B------:R-:W-:Y:S02]  /*a0b0*/  IADD3.X R3, RZ, RZ, RZ, P2, !PT ;  /* 0x000000ffff037210 */ /* 0x000fe400017fe4ff */
[----:B------:R-:W-:-:S04]  /*a0c0*/  LEA R2, P2, R0, UR4, 0x2 ;  /* 0x0000000400027c11 */ /* 0x000fc8000f8410ff */
[----:B------:R-:W-:-:S05]  /*a0d0*/  LEA.HI.X R3, R0, UR5, R3, 0x2, P2 ;  /* 0x0000000500037c11 */ /* 0x000fca00090f1403 */
[----:B------:R2:W-:Y:S04]  /*a0e0*/  @!P0 STG.E desc[UR10][R2.64], R11 ;  /* 0x0000000b02008986 */ /* 0x0005e8000c10190a */
[----:B------:R2:W-:Y:S02]  /*a0f0*/  @!P1 STG.E desc[UR10][R2.64+0x20], R9 ;  /* 0x0000200902009986 */ /* 0x0005e4000c10190a */
.L_x_59:
[----:B------:R-:W-:Y:S05]  /*a100*/  BSYNC B0 ;  /* 0x0000000000007941 */ /* 0x000fea0003800000 */
.L_x_58:
[----:B------:R-:W-:Y:S01]  /*a110*/  ULDC.64 UR4, c[0x0][0x730] ;  /* 0x0001cc0000047ab9 */ /* 0x000fe20000000a00 */
[-C--:B------:R-:W-:Y:S01]  /*a120*/  FMUL R90, R90, R10.reuse ;  /* 0x0000000a5a5a7220 */ /* 0x080fe20000400000 */
[----:B------:R-:W-:Y:S01]  /*a130*/  ISETP.NE.U32.AND P0, PT, RZ, UR4, PT ;  /* 0x00000004ff007c0c */ /* 0x000fe2000bf05070 */
[-C--:B------:R-:W-:Y:S01]  /*a140*/  FMUL R38, R91, R10.reuse ;  /* 0x0000000a5b267220 */ /* 0x080fe20000400000 */
[-C--:B------:R-:W-:Y:S01]  /*a150*/  FMUL R94, R94, R10.reuse ;  /* 0x0000000a5e5e7220 */ /* 0x080fe20000400000 */
[-C--:B------:R-:W-:Y:S01]  /*a160*/  FMUL R40, R95, R10.reuse ;  /* 0x0000000a5f287220 */ /* 0x080fe20000400000 */
[----:B------:R-:W-:Y:S01]  /*a170*/  ISETP.NE.AND.EX P0, PT, RZ, UR5, PT, P0 ;  /* 0x00000005ff007c0c */ /* 0x000fe2000bf05300 */
        /* <DEDUP_REMOVED lines=12> */
[----:B------:R-:W-:Y:S06]  /*a240*/  @P0 BRA `(.L_x_60) ;  /* 0x0000000000200947 */ /* 0x000fec0003800000 */
[----:B------:R-:W-:Y:S02]  /*a250*/  ULDC.64 UR4, c[0x0][0x728] ;  /* 0x0001ca0000047ab9 */ /* 0x000fe40000000a00 */
[----:B------:R-:W-:-:S04]  /*a260*/  ISETP.NE.U32.AND P0, PT, RZ, UR4, PT ;  /* 0x00000004ff007c0c */ /* 0x000fc8000bf05070 */
[----:B------:R-:W-:-:S13]  /*a270*/  ISETP.NE.AND.EX P0, PT, RZ, UR5, PT, P0 ;  /* 0x00000005ff007c0c */ /* 0x000fda000bf05300 */
[----:B------:R-:W-:Y:S05]  /*a280*/  @!P0 BRA `(.L_x_61) ;  /* 0x00000000000c8947 */ /* 0x000fea0003800000 */
[----:B-12---:R-:W1:Y:S02]  /*a290*/  LDC.64 R2, c[0x0][0x728] ;  /* 0x0001ca00ff027b82 */ /* 0x006e640000000a00 */
[----:B-1----:R4:W5:Y:S01]  /*a2a0*/  LDG.E R2, desc[UR10][R2.64] ;  /* 0x0000000a02027981 */ /* 0x002962000c1e1900 */
[----:B------:R-:W-:Y:S05]  /*a2b0*/  BRA `(.L_x_60) ;  /* 0x0000000000047947 */ /* 0x000fea0003800000 */
.L_x_61:
[----:B--2---:R-:W3:Y:S02]  /*a2c0*/  LDC R2, c[0x0][0x720] ;  /* 0x0001c800ff027b82 */ /* 0x004ee40000000800 */
.L_x_60:
[----:B-1----:R-:W-:Y:S01]  /*a2d0*/  MOV R0, RZ ;  /* 0x000000ff00007202 */ /* 0x002fe20000000f00 */
[----:B---3-5:R-:W-:-:S03]  /*a2e0*/  IMAD.MOV.U32 R37, RZ, RZ, R2 ;  /* 0x000000ffff257224 */ /* 0x028fc600078e0002 */
[----:B------:R-:W-:-:S13]  /*a2f0*/  LOP3.LUT P0, RZ, R0, 0x1bf, RZ, 0xc0, !PT ;  /* 0x000001bf00ff7812 */ /* 0x000fda000780c0ff */
[----:B------:R-:W-:Y:S05]  /*a300*/  @!P0 BRA `(.L_x_62) ;  /* 0x0000000000408947 */ /* 0x000fea0003800000 */
[----:B------:R-:W-:Y:S01]  /*a310*/  MOV R0, 0x0 ;  /* 0x0000000000007802 */ /* 0x000fe20000000f00 */
[----:B------:R-:W-:Y:S01]  /*a320*/  ULDC.64 UR4, c[0x4][0x68] ;  /* 0x01001a0000047ab9 */ /* 0x000fe20000000a00 */
[----:B------:R-:W-:Y:S01]  /*a330*/  ULDC.64 UR6, c[0x4][0x8] ;  /* 0x0100020000067ab9 */ /* 0x000fe20000000a00 */
[----:B------:R-:W-:Y:S01]  /*a340*/  MOV R4, UR4 ;  /* 0x0000000400047c02 */ /* 0x000fe20008000f00 */
[----:B--2-4-:R1:W2:Y:S01]  /*a350*/  LDC.64 R2, c[0x4][R0] ;  /* 0x0100000000027b82 */ /* 0x0142a20000000a00 */
[----:B------:R-:W-:Y:S01]  /*a360*/  IMAD.U32 R5, RZ, RZ, UR5 ;  /* 0x00000005ff057e24 */ /* 0x000fe2000f8e00ff */
[----:B------:R-:W-:Y:S01]  /*a370*/  ULDC.64 UR4, c[0x4][0x70] ;  /* 0x01001c0000047ab9 */ /* 0x000fe20000000a00 */
[----:B------:R-:W-:Y:S01]  /*a380*/  MOV R10, UR6 ;  /* 0x00000006000a7c02 */ /* 0x000fe20008000f00 */
[----:B------:R-:W-:Y:S01]  /*a390*/  IMAD.U32 R7, RZ, RZ, UR5 ;  /* 0x00000005ff077e24 */ /* 0x000fe2000f8e00ff */
[----:B------:R-:W-:Y:S01]  /*a3a0*/  MOV R6, UR4 ;  /* 0x0000000400067c02 */ /* 0x000fe20008000f00 */
[----:B------:R-:W-:Y:S01]  /*a3b0*/  IMAD.U32 R11, RZ, RZ, UR7 ;  /* 0x00000007ff0b7e24 */ /* 0x000fe2000f8e00ff */
[----:B------:R-:W-:Y:S01]  /*a3c0*/  MOV R8, 0x70 ;  /* 0x0000007000087802 */ /* 0x000fe20000000f00 */
[----:B------:R-:W-:Y:S01]  /*a3d0*/  IMAD.MOV.U32 R12, RZ, RZ, 0x1 ;  /* 0x00000001ff0c7424 */ /* 0x000fe200078e00ff */
[----:B-1----:R-:W-:-:S07]  /*a3e0*/  MOV R13, RZ ;  /* 0x000000ff000d7202 */ /* 0x002fce0000000f00 */
[----:B------:R-:W-:-:S07]  /*a3f0*/  LEPC R20, `(.L_x_62) ;  /* 0x000000001014794e */ /* 0x000fce0000000000 */
[----:B--2---:R-:W-:Y:S05]  /*a400*/  CALL.ABS.NOINC R2 ;  /* 0x0000000002007343 */ /* 0x004fea0003c00000 */
.L_x_62:
[----:B--2-4-:R-:W-:Y:S01]  /*a410*/  MOV R3, UR38 ;  /* 0x0000002600037c02 */ /* 0x014fe20008000f00 */
[----:B------:R-:W-:-:S04]  /*a420*/  IMAD.U32 R18, RZ, RZ, UR36 ;  /* 0x00000024ff127e24 */ /* 0x000fc8000f8e00ff */
[----:B------:R-:W-:-:S04]  /*a430*/  IMAD R18, R3, 0x2200, R18 ;  /* 0x0000220003127824 */ /* 0x000fc800078e0212 */
[----:B------:R-:W-:-:S05]  /*a440*/  VIADD R19, R18, 0xffffde00 ;  /* 0xffffde0012137836 */ /* 0x000fca0000000000 */
[----:B------:R-:W-:-:S13]  /*a450*/  LOP3.LUT P0, RZ, R19, 0x1b0, RZ, 0xc0, !PT ;  /* 0x000001b013ff7812 */ /* 0x000fda000780c0ff */
[----:B------:R-:W-:Y:S05]  /*a460*/  @!P0 BRA `(.L_x_63) ;  /* 0x0000000000408947 */ /* 0x000fea0003800000 */
[----:B------:R-:W-:Y:S01]  /*a470*/  MOV R0, 0x0 ;  /* 0x0000000000007802 */ /* 0x000fe20000000f00 */
[----:B------:R-:W-:Y:S01]  /*a480*/  ULDC.64 UR4, c[0x4][0x68] ;  /* 0x01001a0000047ab9 */ /* 0x000fe20000000a00 */
[----:B------:R-:W-:Y:S01]  /*a490*/  ULDC.64 UR6, c[0x4][0x8] ;  /* 0x0100020000067ab9 */ /* 0x000fe20000000a00 */
[----:B------:R-:W-:Y:S01]  /*a4a0*/  MOV R4, UR4 ;  /* 0x0000000400047c02 */ /* 0x000fe20008000f00 */
[----:B------:R1:W2:Y:S01]  /*a4b0*/  LDC.64 R2, c[0x4][R0] ;  /* 0x0100000000027b82 */ /* 0x0002a20000000a00 */
        /* <DEDUP_REMOVED lines=11> */
.L_x_63:
[----:B------:R-:W1:Y:S01]  /*a570*/  S2R R5, SR_TID.X ;  /* 0x0000000000057919 */ /* 0x000e620000002100 */
[----:B------:R-:W-:Y:S01]  /*a580*/  ULDC.64 UR4, c[0x0][0x730] ;  /* 0x0001cc0000047ab9 */ /* 0x000fe20000000a00 */
[----:B------:R-:W-:Y:S02]  /*a590*/  IADD3 R16, R16, 0x1f, RZ ;  /* 0x0000001f10107810 */ /* 0x000fe40007ffe0ff */
[----:B------:R-:W-:Y:S02]  /*a5a0*/  ISETP.NE.U32.AND P0, PT, RZ, UR4, PT ;  /* 0x00000004ff007c0c */ /* 0x000fe4000bf05070 */
[----:B------:R-:W-:Y:S02]  /*a5b0*/  ISETP.GT.U32.AND P1, PT, R16, 0x3e, PT ;  /* 0x0000003e1000780c */ /* 0x000fe40003f24070 */
[----:B------:R-:W-:-:S13]  /*a5c0*/  ISETP.NE.AND.EX P0, PT, RZ, UR5, PT, P0 ;  /* 0x00000005ff007c0c */ /* 0x000fda000bf05300 */
[----:B------:R-:W2:Y:S01]  /*a5d0*/  @P0 LDC R37, c[0x0][0x720] ;  /* 0x0001c800ff250b82 */ /* 0x000ea20000000800 */
[C---:B-1----:R-:W-:Y:S01]  /*a5e0*/  IMAD.SHL.U32 R0, R5.reuse, 0x20, RZ ;  /* 0x0000002005007824 */ /* 0x042fe200078e00ff */
[----:B------:R-:W-:Y:S02]  /*a5f0*/  SHF.R.U32.HI R3, RZ, 0x1, R5 ;  /* 0x00000001ff037819 */ /* 0x000fe40000011605 */
[----:B------:R-:W-:Y:S02]  /*a600*/  LOP3.LUT P0, RZ, R5, 0x4, RZ, 0xc0, !PT ;  /* 0x0000000405ff7812 */ /* 0x000fe4000780c0ff */
[C---:B------:R-:W-:Y:S02]  /*a610*/  LOP3.LUT R2, R0.reuse, 0xc0, RZ, 0xc0, !PT ;  /* 0x000000c000027812 */ /* 0x040fe400078ec0ff */
[----:B------:R-:W-:Y:S02]  /*a620*/  LOP3.LUT R4, R0, 0x20, RZ, 0xc0, !PT ;  /* 0x0000002000047812 */ /* 0x000fe400078ec0ff */
[----:B------:R-:W-:-:S02]  /*a630*/  LOP3.LUT R2, R2, 0x8, R3, 0xf8, !PT ;  /* 0x0000000802027812 */ /* 0x000fc400078ef803 */
[----:B------:R-:W-:Y:S01]  /*a640*/  SHF.L.U32 R3, R5, 0x2, RZ ;  /* 0x0000000205037819 */ /* 0x000fe200000006ff */
[----:B------:R-:W-:Y:S01]  /*a650*/  IMAD R4, R17, 0x200, R4 ;  /* 0x0000020011047824 */ /* 0x000fe200078e0204 */
[----:B------:R-:W-:Y:S01]  /*a660*/  LOP3.LUT R0, R0, 0x100, RZ, 0xc0, !PT ;  /* 0x0000010000007812 */ /* 0x000fe200078ec0ff */
[-C--:B--2---:R-:W-:Y:S01]  /*a670*/  FMUL R5, R22, R37.reuse ;  /* 0x0000002516057220 */ /* 0x084fe20000400000 */
[----:B------:R-:W-:Y:S01]  /*a680*/  LOP3.LUT R3, R2, 0x18, R3, 0x78, !PT ;  /* 0x0000001802037812 */ /* 0x000fe200078e7803 */
[-C--:B------:R-:W-:Y:S01]  /*a690*/  FMUL R9, R24, R37.reuse ;  /* 0x0000002518097220 */ /* 0x080fe20000400000 */
[-C--:B------:R-:W-:Y:S01]  /*a6a0*/  FMUL R11, R40, R37.reuse ;  /* 0x00000025280b7220 */ /* 0x080fe20000400000 */
[-C--:B------:R-:W-:Y:S01]  /*a6b0*/  FMUL R6, R94, R37.reuse ;  /* 0x000000255e067220 */ /* 0x080fe20000400000 */
[----:B------:R-:W-:Y:S01]  /*a6c0*/  IADD3 R3, R3, R4, R0 ;  /* 0x0000000403037210 */ /* 0x000fe20007ffe000 */
[-C--:B------:R-:W-:Y:S01]  /*a6d0*/  FMUL R0, R88, R37.reuse ;  /* 0x0000002558007220 */ /* 0x080fe20000400000 */
[-C--:B------:R-:W-:Y:S01]  /*a6e0*/  FMUL R4, R92, R37.reuse ;  /* 0x000000255c047220 */ /* 0x080fe20000400000 */
[-C--:B------:R-:W-:Y:S01]  /*a6f0*/  FMUL R10, R98, R37.reuse ;  /* 0x00000025620a7220 */ /* 0x080fe20000400000 */
[-C--:B------:R-:W-:Y:S01]  /*a700*/  FMUL R15, R42, R37.reuse ;  /* 0x000000252a0f7220 */ /* 0x080fe20000400000 */
[-C--:B------:R-:W-:Y:S01]  /*a710*/  FMUL R2, R90, R37.reuse ;  /* 0x000000255a027220 */ /* 0x080fe20000400000 */
[----:B------:R-:W-:Y:S01]  /*a720*/  F2FP.F16.F32.PACK_AB R40, R5, R0 ;  /* 0x000000000528723e */ /* 0x000fe200000000ff */
[-C--:B------:R-:W-:Y:S01]  /*a730*/  FMUL R7, R38, R37.reuse ;  /* 0x0000002526077220 */ /* 0x080fe20000400000 */
[-C--:B------:R-:W-:Y:S01]  /*a740*/  FMUL R8, R96, R37.reuse ;  /* 0x0000002560087220 */ /* 0x080fe20000400000 */
[-C--:B------:R-:W-:Y:S01]  /*a750*/  FMUL R13, R26, R37.reuse ;  /* 0x000000251a0d7220 */ /* 0x080fe20000400000 */
[-C--:B------:R-:W-:Y:S01]  /*a760*/  FMUL R12, R100, R37.reuse ;  /* 0x00000025640c7220 */ /* 0x080fe20000400000 */
[-C--:B------:R-:W-:Y:S01]  /*a770*/  FMUL R17, R28, R37.reuse ;  /* 0x000000251c117220 */ /* 0x080fe20000400000 */
[-C--:B------:R-:W-:Y:S01]  /*a780*/  FMUL R14, R102, R37.reuse ;  /* 0x00000025660e7220 */ /* 0x080fe20000400000 */
[----:B------:R-:W-:Y:S01]  /*a790*/  FMUL R21, R44, R37 ;  /* 0x000000252c157220 */ /* 0x000fe20000400000 */
[----:B------:R-:W-:-:S02]  /*a7a0*/  IMAD.MOV.U32 R0, RZ, RZ, 0x10 ;  /* 0x00000010ff007424 */ /* 0x000fc400078e00ff */
        /* <DEDUP_REMOVED lines=16> */
[----:B------:R-:W-:Y:S01]  /*a8b0*/  F2FP.F16.F32.PACK_AB R43, R11, R6 ;  /* 0x000000060b2b723e */ /* 0x000fe200000000ff */
[----:B------:R-:W-:Y:S01]  /*a8c0*/  FMUL R37, R118, R37 ;  /* 0x0000002576257220 */ /* 0x000fe20000400000 */
[----:B------:R-:W-:-:S02]  /*a8d0*/  F2FP.F16.F32.PACK_AB R9, R15, R10 ;  /* 0x0000000a0f09723e */ /* 0x000fc400000000ff */
[----:B------:R-:W-:Y:S02]  /*a8e0*/  F2FP.F16.F32.PACK_AB R41, R7, R2 ;  /* 0x000000020729723e */ /* 0x000fe400000000ff */
[----:B------:R-:W-:Y:S02]  /*a8f0*/  F2FP.F16.F32.PACK_AB R8, R13, R8 ;  /* 0x000000080d08723e */ /* 0x000fe400000000ff */
[----:B------:R-:W-:Y:S02]  /*a900*/  F2FP.F16.F32.PACK_AB R10, R17, R12 ;  /* 0x0000000c110a723e */ /* 0x000fe400000000ff */
[----:B------:R-:W-:Y:S02]  /*a910*/  F2FP.F16.F32.PACK_AB R11, R21, R14 ;  /* 0x0000000e150b723e */ /* 0x000fe400000000ff */
[----:B------:R-:W-:Y:S02]  /*a920*/  SEL R0, R0, 0xfffffff0, !P0 ;  /* 0xfffffff000007807 */ /* 0x000fe40004000000 */
[----:B------:R-:W-:Y:S01]  /*a930*/  LEA R19, R3, R19, 0x1 ;  /* 0x0000001303137211 */ /* 0x000fe200078e08ff */
[----:B------:R-:W-:Y:S06]  /*a940*/  @P1 BRA `(.L_x_64) ;  /* 0x0000000000041947 */ /* 0x000fec0003800000 */
[----:B------:R-:W-:-:S04]  /*a950*/  DEPBAR.LE SB0, 0x1 ;  /* 0x000080400000791a */ /* 0x000fc80000000000 */
.L_x_64:
[----:B------:R-:W-:Y:S05]  /*a960*/  WARPSYNC.ALL ;  /* 0x0000000000007948 */ /* 0x000fea0003800000 */
[----:B------:R-:W-:Y:S01]  /*a970*/  BAR.SYNC.DEFER_BLOCKING 0x1, 0x80 ;  /* 0x0042000000007b1d */ /* 0x000fe20000010000 */
[----:B------:R-:W-:Y:S01]  /*a980*/  IMAD R3, R3, 0x2, R18 ;  /* 0x0000000203037824 */ /* 0x000fe200078e0212 */
[----:B------:R-:W-:Y:S02]  /*a990*/  LEA R0, R0, R19, 0x1 ;  /* 0x0000001300007211 */ /* 0x000fe400078e08ff */
[----:B------:R-:W-:Y:S02]  /*a9a0*/  F2FP.F16.F32.PACK_AB R4, R16, R23 ;  /* 0x000000171004723e */ /* 0x000fe400000000ff */
[----:B------:R-:W-:Y:S01]  /*a9b0*/  BSSY B0, `(.L_x_65) ;  /* 0x000001e000007945 */ /* 0x000fe20003800000 */
[----:B------:R-:W-:-:S02]  /*a9c0*/  F2FP.F16.F32.PACK_AB R5, R20, R25 ;  /* 0x000000191405723e */ /* 0x000fc400000000ff */
[----:B------:R-:W-:Y:S02]  /*a9d0*/  F2FP.F16.F32.PACK_AB R6, R22, R27 ;  /* 0x0000001b1606723e */ /* 0x000fe400000000ff */
[----:B------:R-:W-:Y:S02]  /*a9e0*/  F2FP.F16.F32.PACK_AB R7, R24, R29 ;  /* 0x0000001d1807723e */ /* 0x000fe400000000ff */
[----:B------:R-:W-:Y:S02]  /*a9f0*/  F2FP.F16.F32.PACK_AB R12, R26, R31 ;  /* 0x0000001f1a0c723e */ /* 0x000fe400000000ff */
[----:B------:R-:W-:Y:S02]  /*aa00*/  F2FP.F16.F32.PACK_AB R13, R28, R33 ;  /* 0x000000211c0d723e */ /* 0x000fe400000000ff */
[----:B------:R-:W-:Y:S02]  /*aa10*/  F2FP.F16.F32.PACK_AB R14, R30, R35 ;  /* 0x000000231e0e723e */ /* 0x000fe400000000ff */
[----:B------:R-:W-:Y:S01]  /*aa20*/  F2FP.F16.F32.PACK_AB R15, R32, R37 ;  /* 0x00000025200f723e */ /* 0x000fe200000000ff */
[----:B------:R1:W-:Y:S04]  /*aa30*/  STSM.16.M88.4 [R3+-0x2200], R40 ;  /* 0xffde002803007844 */ /* 0x0003e80000000200 */
[----:B------:R1:W-:Y:S01]  /*aa40*/  STSM.16.M88.4 [R0], R8 ;  /* 0x0000000800007844 */ /* 0x0003e20000000200 */
[----:B------:R-:W-:Y:S01]  /*aa50*/  @!PT LDS RZ, [RZ] ;  /* 0x00000000fffff984 */ /* 0x000fe20000000800 */
[----:B------:R-:W-:Y:S01]  /*aa60*/  @!PT LDS RZ, [RZ] ;  /* 0x00000000fffff984 */ /* 0x000fe20000000800 */
[----:B------:R-:W-:Y:S01]  /*aa70*/  @!PT LDS RZ, [RZ] ;  /* 0x00000000fffff984 */ /* 0x000fe20000000800 */
[----:B------:R-:W-:Y:S01]  /*aa80*/  @!PT LDS RZ, [RZ] ;  /* 0x00000000fffff984 */ /* 0x000fe20000000800 */
[----:B------:R2:W-:Y:S06]  /*aa90*/  MEMBAR.ALL.CTA ;  /* 0x0000000000007992 */ /* 0x0005ec0000008000 */
[----:B--2---:R-:W2:Y:S02]  /*aaa0*/  FENCE.VIEW.ASYNC.S ;  /* 0x00000000000073c6 */ /* 0x004ea40000000000 */
[----:B--2---:R-:W-:Y:S06]  /*aab0*/  BAR.SYNC.DEFER_BLOCKING 0x1, 0x80 ;  /* 0x0042000000007b1d */ /* 0x004fec0000010000 */
[----:B------:R-:W-:Y:S05]  /*aac0*/  @P1 BRA `(.L_x_66) ;  /* 0x0000000000301947 */ /* 0x000fea0003800000 */
[----:B------:R-:W-:Y:S01]  /*aad0*/  S2UR UR12, SR_CTAID.Z ;  /* 0x00000000000c79c3 */ /* 0x000fe20000002700 */
[----:B------:R-:W-:Y:S01]  /*aae0*/  R2UR UR8, R18 ;  /* 0x00000000120872ca */ /* 0x000fe200000e0000 */
[----:B------:R-:W-:Y:S01]  /*aaf0*/  ULDC.64 UR4, c[0x0][0x198] ;  /* 0x0000660000047ab9 */ /* 0x000fe20000000a00 */
[----:B------:R-:W-:Y:S02]  /*ab00*/  USHF.L.U32 UR10, UR37, 0x6, URZ ;  /* 0x00000006250a7899 */ /* 0x000fe4000800063f */
[----:B------:R-:W-:Y:S01]  /*ab10*/  UIADD3 UR4, UP0, UR4, 0x670, URZ ;  /* 0x0000067004047890 */ /* 0x000fe2000ff1e03f */
[----:B------:R-:W-:Y:S02]  /*ab20*/  UMOV UR9, URZ ;  /* 0x0000003f00097c82 */ /* 0x000fe40008000000 */
[----:B------:R-:W2:Y:S01]  /*ab30*/  S2UR UR11, SR_CTAID.Y ;  /* 0x00000000000b79c3 */ /* 0x000ea20000002600 */
[----:B------:R-:W-:-:S05]  /*ab40*/  UIADD3.X UR5, URZ, UR5, URZ, UP0, !UPT ;  /* 0x000000053f057290 */ /* 0x000fca00087fe43f */
[----:B------:R-:W-:-:S09]  /*ab50*/  UIADD3 UR8, UR8, -0x2200, URZ ;  /* 0xffffde0008087890 */ /* 0x000fd2000fffe03f */
[----:B--2---:R2:W-:Y:S01]  /*ab60*/  UTMASTG.4D [UR8], [UR4] ;  /* 0x00000008040073b5 */ /* 0x0045e20008018000 */
[----:B------:R0:W-:Y:S01]  /*ab70*/  UTMACMDFLUSH ;  /* 0x00000000000079b7 */ /* 0x0001e20000000000 */
[----:B--2---:R-:W-:-:S04]  /*ab80*/  DEPBAR.LE SB0, 0x1 ;  /* 0x000080400000791a */ /* 0x004fc80000000000 */
.L_x_66:
[----:B------:R-:W-:Y:S05]  /*ab90*/  BSYNC B0 ;  /* 0x0000000000007941 */ /* 0x000fea0003800000 */
.L_x_65:
[----:B------:R-:W-:Y:S06]  /*aba0*/  BAR.SYNC.DEFER_BLOCKING 0x1, 0x80 ;  /* 0x0042000000007b1d */ /* 0x000fec0000010000 */
[----:B------:R-:W-:Y:S01]  /*abb0*/  BSSY B0, `(.L_x_67) ;  /* 0x0000016000007945 */ /* 0x000fe20003800000 */
[----:B------:R2:W-:Y:S04]  /*abc0*/  STSM.16.M88.4 [R19+0x1000], R4 ;  /* 0x0010000413007844 */ /* 0x0005e80000000200 */
[----:B------:R2:W-:Y:S01]  /*abd0*/  STSM.16.M88.4 [R0+0x1000], R12 ;  /* 0x0010000c00007844 */ /* 0x0005e20000000200 */
[----:B------:R-:W-:Y:S01]  /*abe0*/  @!PT LDS RZ, [RZ] ;  /* 0x00000000fffff984 */ /* 0x000fe20000000800 */
[----:B------:R-:W-:Y:S01]  /*abf0*/  @!PT LDS RZ, [RZ] ;  /* 0x00000000fffff984 */ /* 0x000fe20000000800 */
[----:B------:R-:W-:Y:S01]  /*ac00*/  @!PT LDS RZ, [RZ] ;  /* 0x00000000fffff984 */ /* 0x000fe20000000800 */
[----:B------:R-:W-:Y:S01]  /*ac10*/  @!PT LDS RZ, [RZ] ;  /* 0x00000000fffff984 */ /* 0x000fe20000000800 */
[----:B------:R3:W-:Y:S06]  /*ac20*/  MEMBAR.ALL.CTA ;  /* 0x0000000000007992 */ /* 0x0007ec0000008000 */
[----:B---3--:R-:W3:Y:S02]  /*ac30*/  FENCE.VIEW.ASYNC.S ;  /* 0x00000000000073c6 */ /* 0x008ee40000000000 */
[----:B---3--:R-:W-:Y:S06]  /*ac40*/  BAR.SYNC.DEFER_BLOCKING 0x1, 0x80 ;  /* 0x0042000000007b1d */ /* 0x008fec0000010000 */
[----:B------:R-:W-:Y:S05]  /*ac50*/  @P1 BRA `(.L_x_68) ;  /* 0x00000000002c1947 */ /* 0x000fea0003800000 */
[----:B------:R-:W-:Y:S01]  /*ac60*/  S2UR UR12, SR_CTAID.Z ;  /* 0x00000000000c79c3 */ /* 0x000fe20000002700 */
[----:B------:R-:W-:Y:S01]  /*ac70*/  R2UR UR8, R18 ;  /* 0x00000000120872ca */ /* 0x000fe200000e0000 */
[----:B------:R-:W-:Y:S01]  /*ac80*/  ULDC.64 UR4, c[0x0][0x198] ;  /* 0x0000660000047ab9 */ /* 0x000fe20000000a00 */
[----:B------:R-:W-:Y:S02]  /*ac90*/  USHF.L.U32 UR10, UR37, 0x6, URZ ;  /* 0x00000006250a7899 */ /* 0x000fe4000800063f */
[----:B------:R-:W-:Y:S01]  /*aca0*/  UIADD3 UR4, UP0, UR4, 0x670, URZ ;  /* 0x0000067004047890 */ /* 0x000fe2000ff1e03f */
[----:B------:R-:W-:Y:S02]  /*acb0*/  UMOV UR9, 0x20 ;  /* 0x0000002000097882 */ /* 0x000fe40000000000 */
[----:B------:R-:W3:Y:S01]  /*acc0*/  S2UR UR11, SR_CTAID.Y ;  /* 0x00000000000b79c3 */ /* 0x000ee20000002600 */
[----:B------:R-:W-:-:S05]  /*acd0*/  UIADD3.X UR5, URZ, UR5, URZ, UP0, !UPT ;  /* 0x000000053f057290 */ /* 0x000fca00087fe43f */
[----:B------:R-:W-:-:S09]  /*ace0*/  UIADD3 UR8, UR8, -0x1200, URZ ;  /* 0xffffee0008087890 */ /* 0x000fd2000fffe03f */
[----:B---3--:R3:W-:Y:S02]  /*acf0*/  UTMASTG.4D [UR8], [UR4] ;  /* 0x00000008040073b5 */ /* 0x0087e40008018000 */
[----:B---3--:R0:W-:Y:S02]  /*ad00*/  UTMACMDFLUSH ;  /* 0x00000000000079b7 */ /* 0x0081e40000000000 */
.L_x_68:
[----:B------:R-:W-:Y:S05]  /*ad10*/  BSYNC B0 ;  /* 0x0000000000007941 */ /* 0x000fea0003800000 */
.L_x_67:
[----:B------:R-:W-:Y:S01]  /*ad20*/  UIADD3 UR38, UR38, -0x1, URZ ;  /* 0xffffffff26267890 */ /* 0x000fe2000fffe03f */
[----:B------:R-:W-:-:S04]  /*ad30*/  DEPBAR.LE SB0, 0x0 ;  /* 0x000080000000791a */ /* 0x000fc80000000000 */
[----:B------:R-:W-:-:S04]  /*ad40*/  USHF.L.U32 UR4, UR38, 0x3, URZ ;  /* 0x0000000326047899 */ /* 0x000fc8000800063f */
[----:B------:R-:W-:-:S04]  /*ad50*/  ULOP3.LUT UR4, UR4, 0x8, URZ, 0xe2, !UPT ;  /* 0x0000000804047892 */ /* 0x000fc8000f8ee23f */
[----:B------:R-:W-:-:S06]  /*ad60*/  ULOP3.LUT UR4, UR4, 0x18, URZ, 0x3c, !UPT ;  /* 0x0000001804047892 */ /* 0x000fcc000f8e3c3f */
[----:B-12---:R-:W-:-:S04]  /*ad70*/  IMAD.U32 R0, RZ, RZ, UR4 ;  /* 0x00000004ff007e24 */ /* 0x006fc8000f8e00ff */
[----:B------:R-:W-:Y:S01]  /*ad80*/  SYNCS.ARRIVE.TRANS64.A1T0 RZ, [R0+UR36+0x18090], RZ ;  /* 0x018090ff00ff79a7 */ /* 0x000fe20008100024 */
[----:B------:R-:W-:Y:S05]  /*ad90*/  EXIT ;  /* 0x000000000000794d */ /* 0x000fea0003800000 */
.L_x_6:
[----:B------:R-:W-:-:S08]  /*ada0*/  UISETP.NE.AND UP0, UPT, UR10, 0x1, UPT ;  /* 0x000000010a00788c */ /* 0x000fd0000bf05270 */
[----:B------:R-:W1:-:S00]  /*adb0*/  USETMAXREG.DEALLOC.CTAPOOL 0x18 ;  /* 0x00000018000079c8 */ /* 0x000e4000080e0500 */
[----:B------:R-:W-:-:S13]  /*adc0*/  PLOP3.LUT P0, PT, PT, PT, UP0, 0x80, 0x0 ;  /* 0x000000000000781c */ /* 0x000fda0003f0f008 */
[----:B------:R-:W-:Y:S05]  /*add0*/  @P0 EXIT ;  /* 0x000000000000094d */ /* 0x000fea0003800000 */
[----:B------:R-:W2:Y:S01]  /*ade0*/  S2UR UR11, SR_CTAID.X ;  /* 0x00000000000b79c3 */ /* 0x000ea20000002500 */
[----:B------:R-:W-:Y:S01]  /*adf0*/  ULDC UR4, c[0x0][0x28c] ;  /* 0x0000a30000047ab9 */ /* 0x000fe20000000800 */
[----:B------:R-:W-:Y:S01]  /*ae00*/  ELECT P3, URZ, PT ;  /* 0x00000000003f782f */ /* 0x000fe20003860000 */
[----:B------:R-:W-:Y:S01]  /*ae10*/  BSSY B0, `(.L_x_69) ;  /* 0x0000030000007945 */ /* 0x000fe20003800000 */
[----:B------:R-:W-:Y:S01]  /*ae20*/  UIADD3 UR5, UR4, 0x7f, URZ ;  /* 0x0000007f04057890 */ /* 0x000fe2000fffe03f */
[----:B-1----:R-:W-:Y:S02]  /*ae30*/  CS2R R2, SRZ ;  /* 0x0000000000027805 */ /* 0x002fe4000001ff00 */
[----:B------:R-:W-:Y:S01]  /*ae40*/  MOV R7, RZ ;  /* 0x000000ff00077202 */ /* 0x000fe20000000f00 */
[----:B------:R-:W-:Y:S01]  /*ae50*/  USHF.R.S32.HI UR7, URZ, 0x1f, UR5 ;  /* 0x0000001f3f077899 */ /* 0x000fe20008011405 */
[----:B------:R-:W1:Y:S03]  /*ae60*/  S2UR UR20, SR_CTAID.Y ;  /* 0x00000000001479c3 */ /* 0x000e660000002600 */
[----:B------:R-:W-:-:S04]  /*ae70*/  ULEA.HI UR7, UR7, UR5, URZ, 0x7 ;  /* 0x0000000507077291 */ /* 0x000fc8000f8f383f */
[----:B------:R-:W-:Y:S01]  /*ae80*/  USHF.R.S32.HI UR7, URZ, 0x7, UR7 ;  /* 0x000000073f077899 */ /* 0x000fe20008011407 */
[----:B------:R-:W3:Y:S01]  /*ae90*/  S2UR UR21, SR_CTAID.Z ;  /* 0x00000000001579c3 */ /* 0x000ee20000002700 */
[----:B--2---:R-:W-:-:S04]  /*aea0*/  USHF.L.U32 UR11, UR11, 0x7, URZ ;  /* 0x000000070b0b7899 */ /* 0x004fc8000800063f */
[----:B------:R-:W-:-:S04]  /*aeb0*/  UIADD3 UR4, UR11, 0xff, URZ ;  /* 0x000000ff0b047890 */ /* 0x000fc8000fffe03f */
[----:B------:R-:W-:-:S04]  /*aec0*/  USHF.R.U32.HI UR4, URZ, 0x7, UR4 ;  /* 0x000000073f047899 */ /* 0x000fc80008011604 */
[----:B------:R-:W-:-:S04]  /*aed0*/  UISETP.LT.AND UP0, UPT, UR4, UR7, UPT ;  /* 0x000000070400728c */ /* 0x000fc8000bf01270 */
[----:B------:R-:W-:Y:S01]  /*aee0*/  USEL UR4, UR4, UR7, UP0 ;  /* 0x0000000704047287 */ /* 0x000fe20008000000 */
[----:B-1-3--:R-:W-:Y:S11]  /*aef0*/  @!P3 BRA `(.L_x_70) ;  /* 0x000000000084b947 */ /* 0x00aff60003800000 */
[----:B------:R-:W1:Y:S01]  /*af00*/  S2R R4, SR_CgaCtaId ;  /* 0x0000000000047919 */ /* 0x000e620000008800 */
[----:B------:R-:W-:Y:S01]  /*af10*/  MOV R3, 0x400 ;  /* 0x0000040000037802 */ /* 0x000fe20000000f00 */
[----:B------:R-:W-:-:S03]  /*af20*/  IMAD.MOV.U32 R5, RZ, RZ, 0x1 ;  /* 0x00000001ff057424 */ /* 0x000fc600078e00ff */
[----:B-1----:R-:W-:Y:S02]  /*af30*/  LEA R4, R4, R3, 0x18 ;  /* 0x0000000304047211 */ /* 0x002fe400078ec0ff */
[----:B------:R-:W-:-:S04]  /*af40*/  SHF.L.U32 R3, R5, 0x1f, RZ ;  /* 0x0000001f05037819 */ /* 0x000fc800000006ff */
[----:B------:R-:W1:Y:S02]  /*af50*/  SYNCS.PHASECHK.TRANS64.TRYWAIT P0, [R4+URZ+0x18060], R3 ;  /* 0x01806003040075a7 */ /* 0x000e64000800017f */
[----:B-1----:R-:W-:Y:S05]  /*af60*/  @!P0 BRA `(.L_x_71) ;  /* 0x0000001000848947 */ /* 0x002fea0003800000 */
.L_x_108:
[----:B------:R-:W-:Y:S01]  /*af70*/  ULOP3.LUT UR5, UR6, 0x2, URZ, 0xfc, !UPT ;  /* 0x0000000206057892 */ /* 0x000fe2000f8efc3f */
[----:B-1----:R-:W-:-:S03]  /*af80*/  @P2 MOV R3, 0x2000 ;  /* 0x0000200000032802 */ /* 0x002fc60000000f00 */
[----:B------:R-:W-:Y:S01]  /*af90*/  UPRMT UR5, UR5, 0x9910, URZ ;  /* 0x0000991005057896 */ /* 0x000fe2000800003f */
[----:B------:R1:W-:Y:S03]  /*afa0*/  @P2 SYNCS.ARRIVE.TRANS64 RZ, [R4+URZ+0x18050], R3 ;  /* 0x0180500304ff29a7 */ /* 0x0003e6000800003f */
[----:B------:R-:W-:-:S06]  /*afb0*/  UISETP.NE.AND UP0, UPT, UR5, 0x2, UPT ;  /* 0x000000020500788c */ /* 0x000fcc000bf05270 */
[----:B------:R-:W-:-:S13]  /*afc0*/  PLOP3.LUT P0, PT, PT, PT, UP0, 0x80, 0x0 ;  /* 0x000000000000781c */ /* 0x000fda0003f0f008 */
[----:B-1----:R-:W-:Y:S05]  /*afd0*/  @P0 BRA `(.L_x_72) ;  /* 0x0000000000040947 */ /* 0x002fea0003800000 */
[----:B------:R-:W-:Y:S01]  /*afe0*/  BPT.TRAP 0x1 ;  /* 0x000000040000795c */ /* 0x000fe20000300000 */
.L_x_72:
[----:B------:R-:W-:-:S04]  /*aff0*/  LOP3.LUT P0, RZ, R0, 0x1f, RZ, 0xc0, !PT ;  /* 0x0000001f00ff7812 */ /* 0x000fc8000780c0ff */
[----:B------:R-:W-:-:S13]  /*b000*/  PLOP3.LUT P0, PT, P0, P2, PT, 0x2a, 0x0 ;  /* 0x000000000000781c */ /* 0x000fda0000704572 */
[----:B------:R-:W-:Y:S05]  /*b010*/  @P0 BRA `(.L_x_73) ;  /* 0x0000000000040947 */ /* 0x000fea0003800000 */
[----:B------:R-:W-:Y:S01]  /*b020*/  BPT.TRAP 0x1 ;  /* 0x000000040000795c */ /* 0x000fe20000300000 */
.L_x_73:
[----:B------:R-:W-:Y:S01]  /*b030*/  R2UR UR8, R4 ;  /* 0x00000000040872ca */ /* 0x000fe200000e0000 */
[----:B------:R-:W-:Y:S01]  /*b040*/  ULDC.64 UR12, c[0x0][0x198] ;  /* 0x00006600000c7ab9 */ /* 0x000fe20000000a00 */
[----:B------:R-:W-:Y:S01]  /*b050*/  UMOV UR16, 0x0 ;  /* 0x0000000000107882 */ /* 0x000fe20000000000 */
[----:B------:R-:W-:Y:S01]  /*b060*/  UIADD3 UR14, UP0, UR12, 0xf0, URZ ;  /* 0x000000f00c0e7890 */ /* 0x000fe2000ff1e03f */
[----:B------:R-:W-:Y:S01]  /*b070*/  IMAD.MOV.U32 R3, RZ, RZ, 0x1 ;  /* 0x00000001ff037424 */ /* 0x000fe200078e00ff */
[----:B------:R-:W-:Y:S01]  /*b080*/  UMOV UR17, 0x10000000 ;  /* 0x1000000000117882 */ /* 0x000fe20000000000 */
[----:B------:R-:W-:Y:S01]  /*b090*/  UMOV UR10, URZ ;  /* 0x0000003f000a7c82 */ /* 0x000fe20008000000 */
[----:B------:R-:W-:Y:S01]  /*b0a0*/  UIADD3.X UR15, URZ, UR13, URZ, UP0, !UPT ;  /* 0x0000000d3f0f7290 */ /* 0x000fe200087fe43f */
[----:B------:R-:W-:Y:S01]  /*b0b0*/  MOV R7, 0x40 ;  /* 0x0000004000077802 */ /* 0x000fe20000000f00 */
[----:B------:R-:W-:Y:S01]  /*b0c0*/  UMOV UR12, UR20 ;  /* 0x00000014000c7c82 */ /* 0x000fe20008000000 */
[----:B------:R-:W-:-:S03]  /*b0d0*/  UMOV UR13, UR21 ;  /* 0x00000015000d7c82 */ /* 0x000fc60008000000 */
[----:B------:R-:W-:-:S09]  /*b0e0*/  UIADD3 UR9, UR8, 0x18050, URZ ;  /* 0x0001805008097890 */ /* 0x000fd2000fffe03f */
[----:B------:R1:W-:Y:S02]  /*b0f0*/  UTMALDG.4D [UR8], [UR14], desc[UR16] ;  /* 0x000010080e0075b4 */ /* 0x0003e40008019000 */
[----:B-1----:R-:W-:Y:S01]  /*b100*/  NOP ;  /* 0x0000000000007918 */ /* 0x002fe20000000000 */
.L_x_70:
[----:B------:R-:W-:Y:S05]  /*b110*/  BSYNC B0 ;  /* 0x0000000000007941 */ /* 0x000fea0003800000 */
.L_x_69:
[----:B------:R-:W-:Y:S01]  /*b120*/  ISETP.LT.AND P4, PT, RZ, UR4, P3 ;  /* 0x00000004ff007c0c */ /* 0x000fe20009f81270 */
[----:B------:R-:W-:-:S12]  /*b130*/  BSSY B0, `(.L_x_74) ;  /* 0x0000022000007945 */ /* 0x000fd80003800000 */
[----:B------:R-:W-:Y:S05]  /*b140*/  @!P4 BRA `(.L_x_75) ;  /* 0x000000000080c947 */ /* 0x000fea0003800000 */
[----:B------:R-:W1:Y:S01]  /*b150*/  S2R R5, SR_CgaCtaId ;  /* 0x0000000000057919 */ /* 0x000e620000008800 */
[----:B------:R-:W-:-:S04]  /*b160*/  MOV R2, 0x400 ;  /* 0x0000040000027802 */ /* 0x000fc80000000f00 */
[----:B-1----:R-:W-:Y:S01]  /*b170*/  LEA R5, R5, R2, 0x18 ;  /* 0x0000000205057211 */ /* 0x002fe200078ec0ff */
[----:B------:R-:W-:-:S05]  /*b180*/  IMAD.MOV.U32 R2, RZ, RZ, 0x1 ;  /* 0x00000001ff027424 */ /* 0x000fca00078e00ff */
[----:B------:R-:W-:-:S04]  /*b190*/  SHF.L.U32 R2, R2, 0x1f, RZ ;  /* 0x0000001f02027819 */ /* 0x000fc800000006ff */
[----:B------:R-:W1:Y:S02]  /*b1a0*/  SYNCS.PHASECHK.TRANS64.TRYWAIT P0, [R5+URZ+0x18028], R2 ;  /* 0x01802802050075a7 */ /* 0x000e64000800017f */
[----:B-1----:R-:W-:Y:S05]  /*b1b0*/  @!P0 BRA `(.L_x_76) ;  /* 0x0000001000048947 */ /* 0x002fea0003800000 */
.L_x_109:
        /* <DEDUP_REMOVED lines=8> */
.L_x_77:
[----:B------:R-:W-:-:S04]  /*b240*/  LOP3.LUT P0, RZ, R0, 0x1f, RZ, 0xc0, !PT ;  /* 0x0000001f00ff7812 */ /* 0x000fc8000780c0ff */
[----:B------:R-:W-:-:S13]  /*b250*/  PLOP3.LUT P0, PT, P0, P2, PT, 0x2a, 0x0 ;  /* 0x000000000000781c */ /* 0x000fda0000704572 */
[----:B------:R-:W-:Y:S05]  /*b260*/  @P0 BRA `(.L_x_78) ;  /* 0x0000000000040947 */ /* 0x000fea0003800000 */
[----:B------:R-:W-:Y:S01]  /*b270*/  BPT.TRAP 0x1 ;  /* 0x000000040000795c */ /* 0x000fe20000300000 */
.L_x_78:
        /* <DEDUP_REMOVED lines=8> */
[----:B------:R-:W-:-:S05]  /*b300*/  UMOV UR19, URZ ;  /* 0x0000003f00137c82 */ /* 0x000fca0008000000 */
[----:B------:R-:W-:Y:S02]  /*b310*/  UIADD3 UR16, UR17, 0x4000, URZ ;  /* 0x0000400011107890 */ /* 0x000fe4000fffe03f */
[----:B------:R-:W-:-:S09]  /*b320*/  UIADD3 UR17, UR17, 0x18000, URZ ;  /* 0x0001800011117890 */ /* 0x000fd2000fffe03f */
[----:B------:R1:W-:Y:S02]  /*b330*/  UTMALDG.4D [UR16], [UR8], desc[UR12] ;  /* 0x00000c10080075b4 */ /* 0x0003e40008019000 */
[----:B-1----:R-:W-:Y:S01]  /*b340*/  NOP ;  /* 0x0000000000007918 */ /* 0x002fe20000000000 */
.L_x_75:
[----:B------:R-:W-:Y:S05]  /*b350*/  BSYNC B0 ;  /* 0x0000000000007941 */ /* 0x000fea0003800000 */
.L_x_74:
[----:B------:R-:W-:Y:S04]  /*b360*/  BSSY B0, `(.L_x_79) ;  /* 0x0000025000007945 */ /* 0x000fe80003800000 */
[----:B------:R-:W-:Y:S05]  /*b370*/  @!P3 BRA `(.L_x_80) ;  /* 0x00000000008cb947 */ /* 0x000fea0003800000 */
[----:B------:R-:W1:Y:S01]  /*b380*/  S2R R5, SR_CgaCtaId ;  /* 0x0000000000057919 */ /* 0x000e620000008800 */
[----:B------:R-:W-:-:S04]  /*b390*/  MOV R4, 0x400 ;  /* 0x0000040000047802 */ /* 0x000fc80000000f00 */
[----:B-1----:R-:W-:Y:S02]  /*b3a0*/  LEA R6, R5, R4, 0x18 ;  /* 0x0000000405067211 */ /* 0x002fe400078ec0ff */
[----:B------:R-:W-:-:S03]  /*b3b0*/  MOV R5, 0x1 ;  /* 0x0000000100057802 */ /* 0x000fc60000000f00 */
[----:B------:R-:W-:Y:S01]  /*b3c0*/  IMAD R4, R3, 0x8, R6 ;  /* 0x0000000803047824 */ /* 0x000fe200078e0206 */
[----:B------:R-:W-:-:S04]  /*b3d0*/  SHF.L.U32 R5, R5, 0x1f, RZ ;  /* 0x0000001f05057819 */ /* 0x000fc800000006ff */
[----:B------:R-:W1:Y:S02]  /*b3e0*/  SYNCS.PHASECHK.TRANS64.TRYWAIT P0, [R4+URZ+0x18060], R5 ;  /* 0x01806005040075a7 */ /* 0x000e64000800017f */
[----:B-1----:R-:W-:Y:S05]  /*b3f0*/  @!P0 BRA `(.L_x_81) ;  /* 0x0000000c00888947 */ /* 0x002fea0003800000 */
.L_x_110:
        /* <DEDUP_REMOVED lines=8> */
.L_x_82:
[----:B------:R-:W-:-:S04]  /*b480*/  LOP3.LUT P0, RZ, R0, 0x1f, RZ, 0xc0, !PT ;  /* 0x0000001f00ff7812 */ /* 0x000fc8000780c0ff */
[----:B------:R-:W-:-:S13]  /*b490*/  PLOP3.LUT P0, PT, P0, P2, PT, 0x2a, 0x0 ;  /* 0x000000000000781c */ /* 0x000fda0000704572 */
[----:B------:R-:W-:Y:S05]  /*b4a0*/  @P0 BRA `(.L_x_83) ;  /* 0x0000000000040947 */ /* 0x000fea0003800000 */
[----:B------:R-:W-:Y:S01]  /*b4b0*/  BPT.TRAP 0x1 ;  /* 0x000000040000795c */ /* 0x000fe20000300000 */
.L_x_83:
[----:B------:R-:W-:Y:S01]  /*b4c0*/  R2UR UR16, R3 ;  /* 0x00000000031072ca */ /* 0x000fe200000e0000 */
[----:B------:R-:W-:Y:S01]  /*b4d0*/  ULDC.64 UR8, c[0x0][0x198] ;  /* 0x0000660000087ab9 */ /* 0x000fe20000000a00 */
[----:B------:R-:W-:Y:S01]  /*b4e0*/  R2UR UR5, R6 ;  /* 0x00000000060572ca */ /* 0x000fe200000e0000 */
[----:B------:R-:W-:Y:S01]  /*b4f0*/  UIADD3 UR8, UP0, UR8, 0xf0, URZ ;  /* 0x000000f008087890 */ /* 0x000fe2000ff1e03f */
[----:B------:R-:W-:Y:S01]  /*b500*/  R2UR UR19, R7 ;  /* 0x00000000071372ca */ /* 0x000fe200000e0000 */
[----:B------:R-:W-:Y:S01]  /*b510*/  UMOV UR12, 0x0 ;  /* 0x00000000000c7882 */ /* 0x000fe20000000000 */
[----:B------:R-:W-:Y:S01]  /*b520*/  R2UR UR17, R4 ;  /* 0x00000000041172ca */ /* 0x000fe200000e0000 */
[----:B------:R-:W-:Y:S01]  /*b530*/  UIADD3.X UR9, URZ, UR9, URZ, UP0, !UPT ;  /* 0x000000093f097290 */ /* 0x000fe200087fe43f */
[----:B------:R-:W-:Y:S01]  /*b540*/  UMOV UR13, 0x10000000 ;  /* 0x10000000000d7882 */ /* 0x000fe20000000000 */
[----:B------:R-:W-:-:S06]  /*b550*/  UMOV UR18, URZ ;  /* 0x0000003f00127c82 */ /* 0x000fcc0008000000 */
[----:B------:R-:W-:Y:S02]  /*b560*/  ULEA UR16, UR16, UR5, 0xd ;  /* 0x0000000510107291 */ /* 0x000fe4000f8e683f */
[----:B------:R-:W-:Y:S02]  /*b570*/  UIADD3 UR19, UR11, UR19, URZ ;  /* 0x000000130b137290 */ /* 0x000fe4000fffe03f */
[----:B------:R-:W-:-:S09]  /*b580*/  UIADD3 UR17, UR17, 0x18050, URZ ;  /* 0x0001805011117890 */ /* 0x000fd2000fffe03f */
[----:B------:R1:W-:Y:S02]  /*b590*/  UTMALDG.4D [UR16], [UR8], desc[UR12] ;  /* 0x00000c10080075b4 */ /* 0x0003e40008019000 */
[----:B-1----:R-:W-:Y:S01]  /*b5a0*/  NOP ;  /* 0x0000000000007918 */ /* 0x002fe20000000000 */
.L_x_80:
[----:B------:R-:W-:Y:S05]  /*b5b0*/  BSYNC B0 ;  /* 0x0000000000007941 */ /* 0x000fea0003800000 */
.L_x_79:
[----:B------:R-:W-:Y:S01]  /*b5c0*/  BSSY B0, `(.L_x_84) ;  /* 0x0000027000007945 */ /* 0x000fe20003800000 */
[----:B------:R-:W-:-:S03]  /*b5d0*/  IMAD.MOV.U32 R8, RZ, RZ, RZ ;  /* 0x000000ffff087224 */ /* 0x000fc600078e00ff */
        /* <DEDUP_REMOVED lines=9> */
.L_x_111:
        /* <DEDUP_REMOVED lines=8> */
.L_x_87:
[----:B------:R-:W-:-:S04]  /*b6f0*/  LOP3.LUT P0, RZ, R0, 0x1f, RZ, 0xc0, !PT ;  /* 0x0000001f00ff7812 */ /* 0x000fc8000780c0ff */
[----:B------:R-:W-:-:S13]  /*b700*/  PLOP3.LUT P0, PT, P0, P2, PT, 0x2a, 0x0 ;  /* 0x000000000000781c */ /* 0x000fda0000704572 */
[----:B------:R-:W-:Y:S05]  /*b710*/  @P0 BRA `(.L_x_88) ;  /* 0x0000000000040947 */ /* 0x000fea0003800000 */
[----:B------:R-:W-:Y:S01]  /*b720*/  BPT.TRAP 0x1 ;  /* 0x000000040000795c */ /* 0x000fe20000300000 */
.L_x_88:
[C---:B------:R-:W-:Y:S01]  /*b730*/  IMAD R5, R2.reuse, 0x4000, R5 ;  /* 0x0000400002057824 */ /* 0x040fe200078e0205 */
[----:B------:R-:W-:Y:S01]  /*b740*/  R2UR UR17, R3 ;  /* 0x00000000031172ca */ /* 0x000fe200000e0000 */
[----:B------:R-:W-:Y:S01]  /*b750*/  ULDC.64 UR8, c[0x0][0x198] ;  /* 0x0000660000087ab9 */ /* 0x000fe20000000a00 */
[----:B------:R-:W-:Y:S01]  /*b760*/  UMOV UR12, 0x0 ;  /* 0x00000000000c7882 */ /* 0x000fe20000000000 */
[----:B------:R-:W-:Y:S01]  /*b770*/  UIADD3 UR8, UP0, UR8, 0x2f0, URZ ;  /* 0x000002f008087890 */ /* 0x000fe2000ff1e03f */
[----:B------:R-:W-:Y:S01]  /*b780*/  R2UR UR16, R5 ;  /* 0x00000000051072ca */ /* 0x000fe200000e0000 */
[----:B------:R-:W-:Y:S01]  /*b790*/  UMOV UR13, 0x10000000 ;  /* 0x10000000000d7882 */ /* 0x000fe20000000000 */
[----:B------:R-:W-:Y:S01]  /*b7a0*/  UMOV UR18, URZ ;  /* 0x0000003f00127c82 */ /* 0x000fe20008000000 */
[----:B------:R-:W-:Y:S01]  /*b7b0*/  UIADD3.X UR9, URZ, UR9, URZ, UP0, !UPT ;  /* 0x000000093f097290 */ /* 0x000fe200087fe43f */
[----:B------:R-:W-:Y:S01]  /*b7c0*/  MOV R8, 0x1 ;  /* 0x0000000100087802 */ /* 0x000fe20000000f00 */
[----:B------:R-:W-:Y:S01]  /*b7d0*/  UMOV UR19, URZ ;  /* 0x0000003f00137c82 */ /* 0x000fe20008000000 */
[----:B------:R-:W-:-:S03]  /*b7e0*/  VIADD R2, R2, 0x1 ;  /* 0x0000000102027836 */ /* 0x000fc60000000000 */
[----:B------:R-:W-:-:S04]  /*b7f0*/  UIADD3 UR17, UR17, 0x18000, URZ ;  /* 0x0001800011117890 */ /* 0x000fc8000fffe03f */
[----:B------:R-:W-:-:S09]  /*b800*/  UIADD3 UR16, UR16, 0x4000, URZ ;  /* 0x0000400010107890 */ /* 0x000fd2000fffe03f */
[----:B------:R1:W-:Y:S02]  /*b810*/  UTMALDG.4D [UR16], [UR8], desc[UR12] ;  /* 0x00000c10080075b4 */ /* 0x0003e40008019000 */
[----:B-1----:R-:W-:Y:S01]  /*b820*/  NOP ;  /* 0x0000000000007918 */ /* 0x002fe20000000000 */
.L_x_85:
[----:B------:R-:W-:Y:S05]  /*b830*/  BSYNC B0 ;  /* 0x0000000000007941 */ /* 0x000fea0003800000 */
.L_x_84:
[----:B------:R-:W-:-:S04]  /*b840*/  MOV R3, UR4 ;  /* 0x0000000400037c02 */ /* 0x000fc80008000f00 */
[----:B------:R-:W-:-:S13]  /*b850*/  ISETP.GE.AND P0, PT, R3, 0x2, PT ;  /* 0x000000020300780c */ /* 0x000fda0003f06270 */
[----:B------:R-:W-:Y:S05]  /*b860*/  @!P0 EXIT ;  /* 0x000000000000894d */ /* 0x000fea0003800000 */
[----:B------:R-:W-:Y:S01]  /*b870*/  USHF.L.U32 UR5, UR4, 0x1, URZ ;  /* 0x0000000104057899 */ /* 0x000fe2000800063f */
[----:B------:R-:W-:Y:S01]  /*b880*/  IMAD.U32 R3, RZ, RZ, UR6 ;  /* 0x00000006ff037e24 */ /* 0x000fe2000f8e00ff */
[----:B------:R-:W-:Y:S01]  /*b890*/  LOP3.LUT P0, RZ, R0, 0x1f, RZ, 0xc0, !PT ;  /* 0x0000001f00ff7812 */ /* 0x000fe2000780c0ff */
[----:B------:R-:W-:Y:S01]  /*b8a0*/  BSSY B0, `(.L_x_89) ;  /* 0x0000056000007945 */ /* 0x000fe20003800000 */
[----:B------:R-:W-:Y:S02]  /*b8b0*/  MOV R0, 0x1 ;  /* 0x0000000100007802 */ /* 0x000fe40000000f00 */
[----:B------:R-:W-:Y:S01]  /*b8c0*/  PLOP3.LUT P0, PT, P0, P2, PT, 0x2a, 0x0 ;  /* 0x000000000000781c */ /* 0x000fe20000704572 */
[----:B------:R-:W-:Y:S01]  /*b8d0*/  IMAD.U32 R9, RZ, RZ, UR5 ;  /* 0x00000005ff097e24 */ /* 0x000fe2000f8e00ff */
[----:B------:R-:W-:-:S11]  /*b8e0*/  LOP3.LUT R3, R3, 0x2, RZ, 0xfc, !PT ;  /* 0x0000000203037812 */ /* 0x000fd600078efcff */
.L_x_100:
[----:B------:R-:W-:Y:S04]  /*b8f0*/  BSSY B1, `(.L_x_90) ;  /* 0x0000025000017945 */ /* 0x000fe80003800000 */
[----:B------:R-:W-:Y:S05]  /*b900*/  @!P3 BRA `(.L_x_91) ;  /* 0x00000000008cb947 */ /* 0x000fea0003800000 */
[----:B------:R-:W1:Y:S01]  /*b910*/  S2R R5, SR_CgaCtaId ;  /* 0x0000000000057919 */ /* 0x000e620000008800 */
[----:B------:R-:W-:-:S04]  /*b920*/  MOV R4, 0x400 ;  /* 0x0000040000047802 */ /* 0x000fc80000000f00 */
[----:B-1----:R-:W-:Y:S02]  /*b930*/  LEA R5, R5, R4, 0x18 ;  /* 0x0000000405057211 */ /* 0x002fe400078ec0ff */
[----:B------:R-:W-:Y:S02]  /*b940*/  SHF.L.U32 R4, R0, 0x1f, RZ ;  /* 0x0000001f00047819 */ /* 0x000fe400000006ff */
[----:B------:R-:W-:-:S04]  /*b950*/  LEA R7, R2, R5, 0x3 ;  /* 0x0000000502077211 */ /* 0x000fc800078e18ff */
[----:B------:R-:W1:Y:S02]  /*b960*/  SYNCS.PHASECHK.TRANS64.TRYWAIT P4, [R7+URZ+0x18028], R4 ;  /* 0x01802804070075a7 */ /* 0x000e64000808017f */
[----:B-1----:R-:W-:Y:S05]  /*b970*/  @!P4 BRA `(.L_x_92) ;  /* 0x000000080050c947 */ /* 0x002fea0003800000 */
.L_x_112:
[----:B-1----:R-:W-:-:S04]  /*b980*/  @P2 IMAD.MOV.U32 R4, RZ, RZ, 0x4000 ;  /* 0x00004000ff042424 */ /* 0x002fc800078e00ff */
[----:B------:R1:W-:Y:S02]  /*b990*/  @P2 SYNCS.ARRIVE.TRANS64 RZ, [R7+URZ+0x18000], R4 ;  /* 0x0180000407ff29a7 */ /* 0x0003e4000800003f */
[----:B-1----:R-:W-:-:S04]  /*b9a0*/  PRMT R4, R3, 0x9910, RZ ;  /* 0x0000991003047816 */ /* 0x002fc800000000ff */
[----:B------:R-:W-:-:S13]  /*b9b0*/  ISETP.NE.AND P4, PT, R4, 0x2, PT ;  /* 0x000000020400780c */ /* 0x000fda0003f85270 */
[----:B------:R-:W-:Y:S05]  /*b9c0*/  @P4 BRA `(.L_x_93) ;  /* 0x0000000000044947 */ /* 0x000fea0003800000 */
[----:B------:R-:W-:Y:S01]  /*b9d0*/  BPT.TRAP 0x1 ;  /* 0x000000040000795c */ /* 0x000fe20000300000 */
.L_x_93:
[----:B------:R-:W-:Y:S05]  /*b9e0*/  @P0 BRA `(.L_x_94) ;  /* 0x0000000000040947 */ /* 0x000fea0003800000 */
[----:B------:R-:W-:Y:S01]  /*b9f0*/  BPT.TRAP 0x1 ;  /* 0x000000040000795c */ /* 0x000fe20000300000 */
.L_x_94:
[----:B------:R-:W-:Y:S01]  /*ba00*/  LEA R5, R2, R5, 0xe ;  /* 0x0000000502057211 */ /* 0x000fe200078e70ff */
[----:B------:R-:W-:Y:S01]  /*ba10*/  ULDC.64 UR8, c[0x0][0x198] ;  /* 0x0000660000087ab9 */ /* 0x000fe20000000a00 */
[----:B------:R-:W-:Y:S01]  /*ba20*/  R2UR UR17, R7 ;  /* 0x00000000071172ca */ /* 0x000fe200000e0000 */
[----:B------:R-:W-:Y:S01]  /*ba30*/  UIADD3 UR8, UP0, UR8, 0x1f0, URZ ;  /* 0x000001f008087890 */ /* 0x000fe2000ff1e03f */
[----:B------:R-:W-:Y:S01]  /*ba40*/  R2UR UR16, R5 ;  /* 0x00000000051072ca */ /* 0x000fe200000e0000 */
[----:B------:R-:W-:Y:S01]  /*ba50*/  UMOV UR12, 0x0 ;  /* 0x00000000000c7882 */ /* 0x000fe20000000000 */
[----:B------:R-:W-:Y:S01]  /*ba60*/  R2UR UR19, R8 ;  /* 0x00000000081372ca */ /* 0x000fe200000e0000 */
[----:B------:R-:W-:Y:S01]  /*ba70*/  UIADD3.X UR9, URZ, UR9, URZ, UP0, !UPT ;  /* 0x000000093f097290 */ /* 0x000fe200087fe43f */
[----:B------:R-:W-:Y:S01]  /*ba80*/  VIADD R2, R2, 0x1 ;  /* 0x0000000102027836 */ /* 0x000fe20000000000 */
[----:B------:R-:W-:Y:S01]  /*ba90*/  UMOV UR13, 0x10000000 ;  /* 0x10000000000d7882 */ /* 0x000fe20000000000 */
[----:B------:R-:W-:-:S03]  /*baa0*/  UMOV UR18, URZ ;  /* 0x0000003f00127c82 */ /* 0x000fc60008000000 */
[C---:B------:R-:W-:Y:S02]  /*bab0*/  ISETP.NE.AND P4, PT, R2.reuse, 0x5, PT ;  /* 0x000000050200780c */ /* 0x040fe40003f85270 */
[----:B------:R-:W-:Y:S02]  /*bac0*/  UIADD3 UR17, UR17, 0x18000, URZ ;  /* 0x0001800011117890 */ /* 0x000fe4000fffe03f */
[----:B------:R-:W-:Y:S01]  /*bad0*/  UIADD3 UR16, UR16, 0x4000, URZ ;  /* 0x0000400010107890 */ /* 0x000fe2000fffe03f */
[----:B------:R-:W-:Y:S01]  /*bae0*/  SEL R5, RZ, 0x1, P4 ;  /* 0x00000001ff057807 */ /* 0x000fe20002000000 */
[----:B------:R-:W-:Y:S01]  /*baf0*/  USHF.L.U32 UR19, UR19, 0x7, URZ ;  /* 0x0000000713137899 */ /* 0x000fe2000800063f */
[----:B------:R-:W-:Y:S02]  /*bb00*/  SEL R2, R2, RZ, P4 ;  /* 0x000000ff02027207 */ /* 0x000fe40002000000 */
[----:B------:R-:W-:-:S06]  /*bb10*/  LOP3.LUT R0, R0, R5, RZ, 0x3c, !PT ;  /* 0x0000000500007212 */ /* 0x000fcc00078e3cff */
[----:B------:R1:W-:Y:S02]  /*bb20*/  UTMALDG.4D [UR16], [UR8], desc[UR12] ;  /* 0x00000c10080075b4 */ /* 0x0003e40008019000 */
[----:B-1----:R-:W-:Y:S01]  /*bb30*/  NOP ;  /* 0x0000000000007918 */ /* 0x002fe20000000000 */
.L_x_91:
[----:B------:R-:W-:Y:S05]  /*bb40*/  BSYNC B1 ;  /* 0x0000000000017941 */ /* 0x000fea0003800000 */
.L_x_90:
[----:B------:R-:W-:Y:S01]  /*bb50*/  ISETP.LT.OR P4, PT, R9, 0x4, !P3 ;  /* 0x000000040900780c */ /* 0x000fe20005f81670 */
[----:B------:R-:W-:-:S12]  /*bb60*/  BSSY B1, `(.L_x_95) ;  /* 0x0000026000017945 */ /* 0x000fd80003800000 */
[----:B------:R-:W-:Y:S05]  /*bb70*/  @P4 BRA `(.L_x_96) ;  /* 0x0000000000904947 */ /* 0x000fea0003800000 */
[----:B------:R-:W1:Y:S01]  /*bb80*/  S2R R5, SR_CgaCtaId ;  /* 0x0000000000057919 */ /* 0x000e620000008800 */
[----:B------:R-:W-:Y:S02]  /*bb90*/  MOV R4, 0x400 ;  /* 0x0000040000047802 */ /* 0x000fe40000000f00 */
[----:B------:R-:W-:Y:S02]  /*bba0*/  SHF.L.U32 R7, R0, 0x1f, RZ ;  /* 0x0000001f00077819 */ /* 0x000fe400000006ff */
[----:B-1----:R-:W-:-:S04]  /*bbb0*/  LEA R5, R5, R4, 0x18 ;  /* 0x0000000405057211 */ /* 0x002fc800078ec0ff */
[----:B------:R-:W-:-:S04]  /*bbc0*/  LEA R4, R2, R5, 0x3 ;  /* 0x0000000502047211 */ /* 0x000fc800078e18ff */
[----:B------:R-:W1:Y:S02]  /*bbd0*/  SYNCS.PHASECHK.TRANS64.TRYWAIT P4, [R4+URZ+0x18028], R7 ;  /* 0x01802807040075a7 */ /* 0x000e64000808017f */
[----:B-1----:R-:W-:Y:S05]  /*bbe0*/  @!P4 BRA `(.L_x_97) ;  /* 0x0000000400c8c947 */ /* 0x002fea0003800000 */
.L_x_113:
[----:B------:R-:W-:Y:S01]  /*bbf0*/  PRMT R6, R3, 0x9910, RZ ;  /* 0x0000991003067816 */ /* 0x000fe200000000ff */
[----:B-1----:R-:W-:-:S03]  /*bc00*/  @P1 IMAD.MOV.U32 R7, RZ, RZ, 0x4000 ;  /* 0x00004000ff071424 */ /* 0x002fc600078e00ff */
[----:B------:R-:W-:Y:S01]  /*bc10*/  ISETP.NE.AND P4, PT, R6, 0x2, PT ;  /* 0x000000020600780c */ /* 0x000fe20003f85270 */
[----:B------:R1:W-:-:S12]  /*bc20*/  @P1 SYNCS.ARRIVE.TRANS64 RZ, [R4+URZ+0x18000], R7 ;  /* 0x0180000704ff19a7 */ /* 0x0003d8000800003f */
[----:B-1----:R-:W-:Y:S05]  /*bc30*/  @P4 BRA `(.L_x_98) ;  /* 0x0000000000044947 */ /* 0x002fea0003800000 */
[----:B------:R-:W-:Y:S01]  /*bc40*/  BPT.TRAP 0x1 ;  /* 0x000000040000795c */ /* 0x000fe20000300000 */
.L_x_98:
[----:B------:R-:W-:Y:S05]  /*bc50*/  @P0 BRA `(.L_x_99) ;  /* 0x0000000000040947 */ /* 0x000fea0003800000 */
[----:B------:R-:W-:Y:S01]  /*bc60*/  BPT.TRAP 0x1 ;  /* 0x000000040000795c */ /* 0x000fe20000300000 */
.L_x_99:
        /* <DEDUP_REMOVED lines=10> */
[----:B------:R-:W-:Y:S01]  /*bd10*/  UMOV UR18, URZ ;  /* 0x0000003f00127c82 */ /* 0x000fe20008000000 */
[----:B------:R-:W-:-:S02]  /*bd20*/  IADD3 R8, R8, 0x1, RZ ;  /* 0x0000000108087810 */ /* 0x000fc40007ffe0ff */
        /* <DEDUP_REMOVED lines=9> */
.L_x_96:
[----:B------:R-:W-:Y:S05]  /*bdc0*/  BSYNC B1 ;  /* 0x0000000000017941 */ /* 0x000fea0003800000 */
.L_x_95:
[C---:B------:R-:W-:Y:S01]  /*bdd0*/  ISETP.GT.AND P4, PT, R9.reuse, 0x4, PT ;  /* 0x000000040900780c */ /* 0x040fe20003f84270 */
[----:B------:R-:W-:-:S12]  /*bde0*/  VIADD R9, R9, 0xfffffffe ;  /* 0xfffffffe09097836 */ /* 0x000fd80000000000 */
[----:B------:R-:W-:Y:S05]  /*bdf0*/  @P4 BRA `(.L_x_100) ;  /* 0xfffffff800bc4947 */ /* 0x000fea000383ffff */
[----:B------:R-:W-:Y:S05]  /*be00*/  BSYNC B0 ;  /* 0x0000000000007941 */ /* 0x000fea0003800000 */
.L_x_89:
[----:B------:R-:W-:Y:S05]  /*be10*/  EXIT ;  /* 0x000000000000794d */ /* 0x000fea0003800000 */
.L_x_15:
[----:B-1----:R-:W-:-:S04]  /*be20*/  MOV R3, UR6 ;  /* 0x0000000600037c02 */ /* 0x002fc80008000f00 */
[----:B------:R1:W2:Y:S03]  /*be30*/  SYNCS.PHASECHK.TRANS64.TRYWAIT P1, [R3+URZ+0x18050], R6 ;  /* 0x01805006030075a7 */ /* 0x0002a6000802017f */
[----:B--2---:R-:W-:Y:S05]  /*be40*/  @!P1 NANOSLEEP.SYNCS 0x989680 ;  /* 0x009896800000995d */ /* 0x004fea0003900000 */
[----:B------:R-:W2:Y:S02]  /*be50*/  @!P1 SYNCS.PHASECHK.TRANS64 P1, [R3+URZ+0x18050], R6 ;  /* 0x01805006030095a7 */ /* 0x000ea4000802007f */
[----:B--2---:R-:W-:Y:S05]  /*be60*/  @!P1 BRA `(.L_x_15) ;  /* 0xfffffffc00ec9947 */ /* 0x004fea000383ffff */
[----:B------:R-:W-:Y:S05]  /*be70*/  BRA `(.L_x_101) ;  /* 0xffffff5000147947 */ /* 0x000fea000383ffff */
.L_x_17:
[----:B--2---:R-:W-:-:S04]  /*be80*/  IMAD.U32 R2, RZ, RZ, UR36 ;  /* 0x00000024ff027e24 */ /* 0x004fc8000f8e00ff */
[----:B------:R2:W3:Y:S03]  /*be90*/  SYNCS.PHASECHK.TRANS64.TRYWAIT P1, [R2+URZ+0x18000], R9 ;  /* 0x01800009020075a7 */ /* 0x0004e6000802017f */
[----:B---3--:R-:W-:Y:S05]  /*bea0*/  @!P1 NANOSLEEP.SYNCS 0x989680 ;  /* 0x009896800000995d */ /* 0x008fea0003900000 */
[----:B------:R-:W3:Y:S02]  /*beb0*/  @!P1 SYNCS.PHASECHK.TRANS64 P1, [R2+URZ+0x18000], R9 ;  /* 0x01800009020095a7 */ /* 0x000ee4000802007f */
[----:B---3--:R-:W-:Y:S05]  /*bec0*/  @!P1 BRA `(.L_x_17) ;  /* 0xfffffffc00ec9947 */ /* 0x008fea000383ffff */
[----:B------:R-:W-:Y:S05]  /*bed0*/  BRA `(.L_x_102) ;  /* 0xffffff5000207947 */ /* 0x000fea000383ffff */
.L_x_18:
[----:B-1----:R-:W-:-:S04]  /*bee0*/  MOV R3, UR23 ;  /* 0x0000001700037c02 */ /* 0x002fc80008000f00 */
[----:B------:R1:W2:Y:S03]  /*bef0*/  SYNCS.PHASECHK.TRANS64.TRYWAIT P1, [R3+URZ+-0x8], R2 ;  /* 0xfffff802030075a7 */ /* 0x0002a6000802017f */
[----:B--2---:R-:W-:Y:S05]  /*bf00*/  @!P1 NANOSLEEP.SYNCS 0x989680 ;  /* 0x009896800000995d */ /* 0x004fea0003900000 */
[----:B------:R-:W2:Y:S02]  /*bf10*/  @!P1 SYNCS.PHASECHK.TRANS64 P1, [R3+URZ+-0x8], R2 ;  /* 0xfffff802030095a7 */ /* 0x000ea4000802007f */
[----:B--2---:R-:W-:Y:S05]  /*bf20*/  @!P1 BRA `(.L_x_18) ;  /* 0xfffffffc00ec9947 */ /* 0x004fea000383ffff */
[----:B------:R-:W-:Y:S05]  /*bf30*/  BRA `(.L_x_103) ;  /* 0xffffff50001c7947 */ /* 0x000fea000383ffff */
.L_x_20:
[----:B-1----:R-:W-:-:S04]  /*bf40*/  IMAD.U32 R10, RZ, RZ, UR36 ;  /* 0x00000024ff0a7e24 */ /* 0x002fc8000f8e00ff */
[----:B------:R1:W2:Y:S03]  /*bf50*/  SYNCS.PHASECHK.TRANS64.TRYWAIT P1, [R10+URZ+0x18008], R9 ;  /* 0x018008090a0075a7 */ /* 0x0002a6000802017f */
[----:B--2---:R-:W-:Y:S05]  /*bf60*/  @!P1 NANOSLEEP.SYNCS 0x989680 ;  /* 0x009896800000995d */ /* 0x004fea0003900000 */
[----:B------:R-:W2:Y:S02]  /*bf70*/  @!P1 SYNCS.PHASECHK.TRANS64 P1, [R10+URZ+0x18008], R9 ;  /* 0x018008090a0095a7 */ /* 0x000ea4000802007f */
[----:B--2---:R-:W-:Y:S05]  /*bf80*/  @!P1 BRA `(.L_x_20) ;  /* 0xfffffffc00ec9947 */ /* 0x004fea000383ffff */
[----:B------:R-:W-:Y:S05]  /*bf90*/  BRA `(.L_x_104) ;  /* 0xffffff7800807947 */ /* 0x000fea000383ffff */
.L_x_25:
[----:B-1----:R-:W-:-:S04]  /*bfa0*/  MOV R6, UR6 ;  /* 0x0000000600067c02 */ /* 0x002fc80008000f00 */
[----:B------:R1:W2:Y:S03]  /*bfb0*/  SYNCS.PHASECHK.TRANS64.TRYWAIT P2, [R6+URZ+0x18000], R5 ;  /* 0x01800005060075a7 */ /* 0x0002a6000804017f */
[----:B--2---:R-:W-:Y:S05]  /*bfc0*/  @!P2 NANOSLEEP.SYNCS 0x989680 ;  /* 0x009896800000a95d */ /* 0x004fea0003900000 */
[----:B------:R-:W2:Y:S02]  /*bfd0*/  @!P2 SYNCS.PHASECHK.TRANS64 P2, [R6+URZ+0x18000], R5 ;  /* 0x018000050600a5a7 */ /* 0x000ea4000804007f */
[----:B--2---:R-:W-:Y:S05]  /*bfe0*/  @!P2 BRA `(.L_x_25) ;  /* 0xfffffffc00eca947 */ /* 0x004fea000383ffff */
[----:B------:R-:W-:Y:S05]  /*bff0*/  BRA `(.L_x_105) ;  /* 0xffffff7c008c7947 */ /* 0x000fea000383ffff */
.L_x_29:
[----:B-1----:R-:W-:-:S04]  /*c000*/  IMAD.U32 R10, RZ, RZ, UR6 ;  /* 0x00000006ff0a7e24 */ /* 0x002fc8000f8e00ff */
[----:B------:R1:W2:Y:S03]  /*c010*/  SYNCS.PHASECHK.TRANS64.TRYWAIT P2, [R10+URZ+0x18000], R13 ;  /* 0x0180000d0a0075a7 */ /* 0x0002a6000804017f */
[----:B--2---:R-:W-:Y:S05]  /*c020*/  @!P2 NANOSLEEP.SYNCS 0x989680 ;  /* 0x009896800000a95d */ /* 0x004fea0003900000 */
[----:B------:R-:W2:Y:S02]  /*c030*/  @!P2 SYNCS.PHASECHK.TRANS64 P2, [R10+URZ+0x18000], R13 ;  /* 0x0180000d0a00a5a7 */ /* 0x000ea4000804007f */
[----:B--2---:R-:W-:Y:S05]  /*c040*/  @!P2 BRA `(.L_x_29) ;  /* 0xfffffffc00eca947 */ /* 0x004fea000383ffff */
[----:B------:R-:W-:Y:S05]  /*c050*/  BRA `(.L_x_28) ;  /* 0xffffffa000647947 */ /* 0x000fea000383ffff */
.L_x_37:
[----:B-1----:R-:W-:-:S04]  /*c060*/  MOV R6, UR6 ;  /* 0x0000000600067c02 */ /* 0x002fc80008000f00 */
[----:B------:R1:W2:Y:S03]  /*c070*/  SYNCS.PHASECHK.TRANS64.TRYWAIT P2, [R6+URZ+0x18000], R5 ;  /* 0x01800005060075a7 */ /* 0x0002a6000804017f */
[----:B--2---:R-:W-:Y:S05]  /*c080*/  @!P2 NANOSLEEP.SYNCS 0x989680 ;  /* 0x009896800000a95d */ /* 0x004fea0003900000 */
[----:B------:R-:W2:Y:S02]  /*c090*/  @!P2 SYNCS.PHASECHK.TRANS64 P2, [R6+URZ+0x18000], R5 ;  /* 0x018000050600a5a7 */ /* 0x000ea4000804007f */
[----:B--2---:R-:W-:Y:S05]  /*c0a0*/  @!P2 BRA `(.L_x_37) ;  /* 0xfffffffc00eca947 */ /* 0x004fea000383ffff */
[----:B------:R-:W-:Y:S05]  /*c0b0*/  BRA `(.L_x_106) ;  /* 0xffffffa400a07947 */ /* 0x000fea000383ffff */
.L_x_41:
[----:B-1----:R-:W-:-:S04]  /*c0c0*/  IMAD.U32 R11, RZ, RZ, UR6 ;  /* 0x00000006ff0b7e24 */ /* 0x002fc8000f8e00ff */
[----:B------:R1:W2:Y:S03]  /*c0d0*/  SYNCS.PHASECHK.TRANS64.TRYWAIT P2, [R11+URZ+0x18000], R10 ;  /* 0x0180000a0b0075a7 */ /* 0x0002a6000804017f */
[----:B--2---:R-:W-:Y:S05]  /*c0e0*/  @!P2 NANOSLEEP.SYNCS 0x989680 ;  /* 0x009896800000a95d */ /* 0x004fea0003900000 */
[----:B------:R-:W2:Y:S02]  /*c0f0*/  @!P2 SYNCS.PHASECHK.TRANS64 P2, [R11+URZ+0x18000], R10 ;  /* 0x0180000a0b00a5a7 */ /* 0x000ea4000804007f */
[----:B--2---:R-:W-:Y:S05]  /*c100*/  @!P2 BRA `(.L_x_41) ;  /* 0xfffffffc00eca947 */ /* 0x004fea000383ffff */
[----:B------:R-:W-:Y:S05]  /*c110*/  BRA `(.L_x_40) ;  /* 0xffffffd000f47947 */ /* 0x000fea000383ffff */
.L_x_57:
[----:B-1----:R-:W-:-:S04]  /*c120*/  MOV R3, UR23 ;  /* 0x0000001700037c02 */ /* 0x002fc80008000f00 */
[----:B------:R1:W2:Y:S03]  /*c130*/  SYNCS.PHASECHK.TRANS64.TRYWAIT P0, [R3+URZ+0x8], R0 ;  /* 0x00000800030075a7 */ /* 0x0002a6000800017f */
[----:B--2---:R-:W-:Y:S05]  /*c140*/  @!P0 NANOSLEEP.SYNCS 0x989680 ;  /* 0x009896800000895d */ /* 0x004fea0003900000 */
[----:B------:R-:W2:Y:S02]  /*c150*/  @!P0 SYNCS.PHASECHK.TRANS64 P0, [R3+URZ+0x8], R0 ;  /* 0x00000800030085a7 */ /* 0x000ea4000800007f */
[----:B--2---:R-:W-:Y:S05]  /*c160*/  @!P0 BRA `(.L_x_57) ;  /* 0xfffffffc00ec8947 */ /* 0x004fea000383ffff */
[----:B------:R-:W-:Y:S05]  /*c170*/  BRA `(.L_x_107) ;  /* 0xffffffdc00787947 */ /* 0x000fea000383ffff */
.L_x_71:
[----:B-1----:R1:W2:Y:S02]  /*c180*/  SYNCS.PHASECHK.TRANS64.TRYWAIT P0, [R4+URZ+0x18060], R3 ;  /* 0x01806003040075a7 */ /* 0x0022a4000800017f */
[----:B--2---:R-:W-:Y:S05]  /*c190*/  @!P0 NANOSLEEP.SYNCS 0x989680 ;  /* 0x009896800000895d */ /* 0x004fea0003900000 */
[----:B------:R-:W2:Y:S02]  /*c1a0*/  @!P0 SYNCS.PHASECHK.TRANS64 P0, [R4+URZ+0x18060], R3 ;  /* 0x01806003040085a7 */ /* 0x000ea4000800007f */
[----:B--2---:R-:W-:Y:S05]  /*c1b0*/  @!P0 BRA `(.L_x_71) ;  /* 0xfffffffc00f08947 */ /* 0x004fea000383ffff */
[----:B------:R-:W-:Y:S05]  /*c1c0*/  BRA `(.L_x_108) ;  /* 0xffffffec00687947 */ /* 0x000fea000383ffff */
.L_x_76:
[----:B-1----:R1:W2:Y:S02]  /*c1d0*/  SYNCS.PHASECHK.TRANS64.TRYWAIT P0, [R5+URZ+0x18028], R2 ;  /* 0x01802802050075a7 */ /* 0x0022a4000800017f */
[----:B--2---:R-:W-:Y:S05]  /*c1e0*/  @!P0 NANOSLEEP.SYNCS 0x989680 ;  /* 0x009896800000895d */ /* 0x004fea0003900000 */
[----:B------:R-:W2:Y:S02]  /*c1f0*/  @!P0 SYNCS.PHASECHK.TRANS64 P0, [R5+URZ+0x18028], R2 ;  /* 0x01802802050085a7 */ /* 0x000ea4000800007f */
[----:B--2---:R-:W-:Y:S05]  /*c200*/  @!P0 BRA `(.L_x_76) ;  /* 0xfffffffc00f08947 */ /* 0x004fea000383ffff */
[----:B------:R-:W-:Y:S05]  /*c210*/  BRA `(.L_x_109) ;  /* 0xffffffec00e87947 */ /* 0x000fea000383ffff */
.L_x_81:
[----:B-1----:R1:W2:Y:S02]  /*c220*/  SYNCS.PHASECHK.TRANS64.TRYWAIT P0, [R4+URZ+0x18060], R5 ;  /* 0x01806005040075a7 */ /* 0x0022a4000800017f */
[----:B--2---:R-:W-:Y:S05]  /*c230*/  @!P0 NANOSLEEP.SYNCS 0x989680 ;  /* 0x009896800000895d */ /* 0x004fea0003900000 */
[----:B------:R-:W2:Y:S02]  /*c240*/  @!P0 SYNCS.PHASECHK.TRANS64 P0, [R4+URZ+0x18060], R5 ;  /* 0x01806005040085a7 */ /* 0x000ea4000800007f */
[----:B--2---:R-:W-:Y:S05]  /*c250*/  @!P0 BRA `(.L_x_81) ;  /* 0xfffffffc00f08947 */ /* 0x004fea000383ffff */
[----:B------:R-:W-:Y:S05]  /*c260*/  BRA `(.L_x_110) ;  /* 0xfffffff000647947 */ /* 0x000fea000383ffff */
.L_x_86:
[----:B-1----:R1:W2:Y:S02]  /*c270*/  SYNCS.PHASECHK.TRANS64.TRYWAIT P0, [R3+URZ+0x18028], R4 ;  /* 0x01802804030075a7 */ /* 0x0022a4000800017f */
[----:B--2---:R-:W-:Y:S05]  /*c280*/  @!P0 NANOSLEEP.SYNCS 0x989680 ;  /* 0x009896800000895d */ /* 0x004fea0003900000 */
[----:B------:R-:W2:Y:S02]  /*c290*/  @!P0 SYNCS.PHASECHK.TRANS64 P0, [R3+URZ+0x18028], R4 ;  /* 0x01802804030085a7 */ /* 0x000ea4000800007f */
[----:B--2---:R-:W-:Y:S05]  /*c2a0*/  @!P0 BRA `(.L_x_86) ;  /* 0xfffffffc00f08947 */ /* 0x004fea000383ffff */
[----:B------:R-:W-:Y:S05]  /*c2b0*/  BRA `(.L_x_111) ;  /* 0xfffffff000ec7947 */ /* 0x000fea000383ffff */
.L_x_92:
[----:B-1----:R1:W2:Y:S02]  /*c2c0*/  SYNCS.PHASECHK.TRANS64.TRYWAIT P4, [R7+URZ+0x18028], R4 ;  /* 0x01802804070075a7 */ /* 0x0022a4000808017f */
[----:B--2---:R-:W-:Y:S05]  /*c2d0*/  @!P4 NANOSLEEP.SYNCS 0x989680 ;  /* 0x009896800000c95d */ /* 0x004fea0003900000 */
[----:B------:R-:W2:Y:S02]  /*c2e0*/  @!P4 SYNCS.PHASECHK.TRANS64 P4, [R7+URZ+0x18028], R4 ;  /* 0x018028040700c5a7 */ /* 0x000ea4000808007f */
[----:B--2---:R-:W-:Y:S05]  /*c2f0*/  @!P4 BRA `(.L_x_92) ;  /* 0xfffffffc00f0c947 */ /* 0x004fea000383ffff */
[----:B------:R-:W-:Y:S05]  /*c300*/  BRA `(.L_x_112) ;  /* 0xfffffff4009c7947 */ /* 0x000fea000383ffff */
.L_x_97:
[----:B-1----:R1:W2:Y:S02]  /*c310*/  SYNCS.PHASECHK.TRANS64.TRYWAIT P4, [R4+URZ+0x18028], R7 ;  /* 0x01802807040075a7 */ /* 0x0022a4000808017f */
[----:B--2---:R-:W-:Y:S05]  /*c320*/  @!P4 NANOSLEEP.SYNCS 0x989680 ;  /* 0x009896800000c95d */ /* 0x004fea0003900000 */
[----:B------:R-:W2:Y:S02]  /*c330*/  @!P4 SYNCS.PHASECHK.TRANS64 P4, [R4+URZ+0x18028], R7 ;  /* 0x018028070400c5a7 */ /* 0x000ea4000808007f */
[----:B--2---:R-:W-:Y:S05]  /*c340*/  @!P4 BRA `(.L_x_97) ;  /* 0xfffffffc00f0c947 */ /* 0x004fea000383ffff */
[----:B------:R-:W-:Y:S05]  /*c350*/  BRA `(.L_x_113) ;  /* 0xfffffff800247947 */ /* 0x000fea000383ffff */
        .weak           $__internal_0_$__cuda_sm20_rcp_rn_f32_slowpath
        .type           $__internal_0_$__cuda_sm20_rcp_rn_f32_slowpath,@function
        .size           $__internal_0_$__cuda_sm20_rcp_rn_f32_slowpath,(.L_x_119 - $__internal_0_$__cuda_sm20_rcp_rn_f32_slowpath)
$__internal_0_$__cuda_sm20_rcp_rn_f32_slowpath:
[----:B------:R-:W-:Y:S01]  /*c360*/  IMAD.SHL.U32 R0, R2, 0x2, RZ ;  /* 0x0000000202007824 */ /* 0x000fe200078e00ff */
[----:B------:R-:W-:Y:S04]  /*c370*/  BSSY B2, `(.L_x_114) ;  /* 0x0000030000027945 */ /* 0x000fe80003800000 */
[----:B------:R-:W-:-:S04]  /*c380*/  SHF.R.U32.HI R13, RZ, 0x18, R0 ;  /* 0x00000018ff0d7819 */ /* 0x000fc80000011600 */
[----:B------:R-:W-:-:S13]  /*c390*/  ISETP.NE.U32.AND P0, PT, R13, RZ, PT ;  /* 0x000000ff0d00720c */ /* 0x000fda0003f05070 */
[----:B------:R-:W-:Y:S05]  /*c3a0*/  @P0 BRA `(.L_x_115) ;  /* 0x0000000000280947 */ /* 0x000fea0003800000 */
[----:B------:R-:W-:-:S04]  /*c3b0*/  SHF.L.U32 R0, R2, 0x1, RZ ;  /* 0x0000000102007819 */ /* 0x000fc800000006ff */
[----:B------:R-:W-:-:S13]  /*c3c0*/  ISETP.NE.AND P0, PT, R0, RZ, PT ;  /* 0x000000ff0000720c */ /* 0x000fda0003f05270 */
[----:B------:R-:W-:Y:S01]  /*c3d0*/  @P0 FFMA R7, R2, 1.84467440737095516160e+19, RZ ;  /* 0x5f80000002070823 */ /* 0x000fe200000000ff */
[----:B------:R-:W-:Y:S08]  /*c3e0*/  @!P0 MUFU.RCP R3, R2 ;  /* 0x0000000200038308 */ /* 0x000ff00000001000 */
[----:B------:R-:W1:Y:S02]  /*c3f0*/  @P0 MUFU.RCP R0, R7 ;  /* 0x0000000700000308 */ /* 0x000e640000001000 */
[----:B-1----:R-:W-:-:S04]  /*c400*/  @P0 FFMA R12, R7, R0, -1 ;  /* 0xbf800000070c0423 */ /* 0x002fc80000000000 */
[----:B------:R-:W-:-:S04]  /*c410*/  @P0 FADD.FTZ R13, -R12, -RZ ;  /* 0x800000ff0c0d0221 */ /* 0x000fc80000010100 */
[----:B------:R-:W-:-:S04]  /*c420*/  @P0 FFMA R0, R0, R13, R0 ;  /* 0x0000000d00000223 */ /* 0x000fc80000000000 */
[----:B------:R-:W-:Y:S01]  /*c430*/  @P0 FFMA R3, R0, 1.84467440737095516160e+19, RZ ;  /* 0x5f80000000030823 */ /* 0x000fe200000000ff */
[----:B------:R-:W-:Y:S06]  /*c440*/  BRA `(.L_x_116) ;  /* 0x0000000000887947 */ /* 0x000fec0003800000 */
.L_x_115:
[----:B------:R-:W-:-:S05]  /*c450*/  VIADD R19, R13, 0xffffff03 ;  /* 0xffffff030d137836 */ /* 0x000fca0000000000 */
[----:B------:R-:W-:-:S13]  /*c460*/  ISETP.GT.U32.AND P0, PT, R19, 0x1, PT ;  /* 0x000000011300780c */ /* 0x000fda0003f04070 */
[----:B------:R-:W-:Y:S05]  /*c470*/  @P0 BRA `(.L_x_117) ;  /* 0x0000000000780947 */ /* 0x000fea0003800000 */
[----:B------:R-:W-:Y:S02]  /*c480*/  LOP3.LUT R0, R2, 0x7fffff, RZ, 0xc0, !PT ;  /* 0x007fffff02007812 */ /* 0x000fe400078ec0ff */
[----:B------:R-:W-:Y:S02]  /*c490*/  MOV R14, 0x3 ;  /* 0x00000003000e7802 */ /* 0x000fe40000000f00 */
[----:B------:R-:W-:Y:S02]  /*c4a0*/  LOP3.LUT R0, R0, 0x3f800000, RZ, 0xfc, !PT ;  /* 0x3f80000000007812 */ /* 0x000fe400078efcff */
[----:B------:R-:W-:Y:S02]  /*c4b0*/  SHF.L.U32 R14, R14, R19, RZ ;  /* 0x000000130e0e7219 */ /* 0x000fe400000006ff */
[----:B------:R-:W1:Y:S02]  /*c4c0*/  MUFU.RCP R3, R0 ;  /* 0x0000000000037308 */ /* 0x000e640000001000 */
[----:B-1----:R-:W-:-:S04]  /*c4d0*/  FFMA R7, R0, R3, -1 ;  /* 0xbf80000000077423 */ /* 0x002fc80000000003 */
[----:B------:R-:W-:-:S04]  /*c4e0*/  FADD.FTZ R12, -R7, -RZ ;  /* 0x800000ff070c7221 */ /* 0x000fc80000010100 */
[CCC-:B------:R-:W-:Y:S01]  /*c4f0*/  FFMA.RM R7, R3.reuse, R12.reuse, R3.reuse ;  /* 0x0000000c03077223 */ /* 0x1c0fe20000004003 */
[----:B------:R-:W-:-:S04]  /*c500*/  FFMA.RP R12, R3, R12, R3 ;  /* 0x0000000c030c7223 */ /* 0x000fc80000008003 */
[C---:B------:R-:W-:Y:S02]  /*c510*/  LOP3.LUT R3, R7.reuse, 0x7fffff, RZ, 0xc0, !PT ;  /* 0x007fffff07037812 */ /* 0x040fe400078ec0ff */
[----:B------:R-:W-:Y:S02]  /*c520*/  FSETP.NEU.FTZ.AND P0, PT, R7, R12, PT ;  /* 0x0000000c0700720b */ /* 0x000fe40003f1d000 */
[----:B------:R-:W-:Y:S02]  /*c530*/  LOP3.LUT R3, R3, 0x800000, RZ, 0xfc, !PT ;  /* 0x0080000003037812 */ /* 0x000fe400078efcff */
[----:B------:R-:W-:Y:S02]  /*c540*/  SEL R7, RZ, 0xffffffff, !P0 ;  /* 0xffffffffff077807 */ /* 0x000fe40004000000 */
[----:B------:R-:W-:-:S03]  /*c550*/  LOP3.LUT R14, R14, R3, RZ, 0xc0, !PT ;  /* 0x000000030e0e7212 */ /* 0x000fc600078ec0ff */
[----:B------:R-:W-:Y:S01]  /*c560*/  IMAD.MOV R0, RZ, RZ, -R7 ;  /* 0x000000ffff007224 */ /* 0x000fe200078e0a07 */
[----:B------:R-:W-:-:S04]  /*c570*/  SHF.R.U32.HI R14, RZ, R19, R14 ;  /* 0x00000013ff0e7219 */ /* 0x000fc8000001160e */
[----:B------:R-:W-:Y:S02]  /*c580*/  LOP3.LUT P1, RZ, R0, R19, R3, 0xf8, !PT ;  /* 0x0000001300ff7212 */ /* 0x000fe4000782f803 */
[C---:B------:R-:W-:Y:S02]  /*c590*/  LOP3.LUT P0, RZ, R14.reuse, 0x1, RZ, 0xc0, !PT ;  /* 0x000000010eff7812 */ /* 0x040fe4000780c0ff */
[----:B------:R-:W-:-:S04]  /*c5a0*/  LOP3.LUT P2, RZ, R14, 0x2, RZ, 0xc0, !PT ;  /* 0x000000020eff7812 */ /* 0x000fc8000784c0ff */
[----:B------:R-:W-:Y:S02]  /*c5b0*/  PLOP3.LUT P0, PT, P0, P1, P2, 0xe0, 0x0 ;  /* 0x000000000000781c */ /* 0x000fe40000703c20 */
[----:B------:R-:W-:Y:S02]  /*c5c0*/  LOP3.LUT P1, RZ, R2, 0x7fffff, RZ, 0xc0, !PT ;  /* 0x007fffff02ff7812 */ /* 0x000fe4000782c0ff */
[----:B------:R-:W-:-:S04]  /*c5d0*/  SEL R0, RZ, 0x1, !P0 ;  /* 0x00000001ff007807 */ /* 0x000fc80004000000 */
[----:B------:R-:W-:-:S04]  /*c5e0*/  IADD3 R0, -R0, RZ, RZ ;  /* 0x000000ff00007210 */ /* 0x000fc80007ffe1ff */
[----:B------:R-:W-:Y:S01]  /*c5f0*/  ISETP.GE.AND P0, PT, R0, RZ, PT ;  /* 0x000000ff0000720c */ /* 0x000fe20003f06270 */
[----:B------:R-:W-:-:S05]  /*c600*/  VIADD R0, R13, 0xffffff04 ;  /* 0xffffff040d007836 */ /* 0x000fca0000000000 */
[----:B------:R-:W-:-:S07]  /*c610*/  SHF.R.U32.HI R3, RZ, R0, R3 ;  /* 0x00000000ff037219 */ /* 0x000fce0000011603 */
[----:B------:R-:W-:-:S05]  /*c620*/  @!P0 IADD3 R3, R3, 0x1, RZ ;  /* 0x0000000103038810 */ /* 0x000fca0007ffe0ff */
[----:B------:R-:W-:-:S05]  /*c630*/  @!P1 IMAD.SHL.U32 R3, R3, 0x2, RZ ;  /* 0x0000000203039824 */ /* 0x000fca00078e00ff */
[----:B------:R-:W-:Y:S01]  /*c640*/  LOP3.LUT R3, R3, 0x80000000, R2, 0xf8, !PT ;  /* 0x8000000003037812 */ /* 0x000fe200078ef802 */
[----:B------:R-:W-:Y:S06]  /*c650*/  BRA `(.L_x_116) ;  /* 0x0000000000047947 */ /* 0x000fec0003800000 */
.L_x_117:
[----:B------:R1:W2:Y:S02]  /*c660*/  MUFU.RCP R3, R2 ;  /* 0x0000000200037308 */ /* 0x0002a40000001000 */
.L_x_116:
[----:B------:R-:W-:Y:S05]  /*c670*/  BSYNC B2 ;  /* 0x0000000000027941 */ /* 0x000fea0003800000 */
.L_x_114:
[----:B--2---:R-:W-:Y:S01]  /*c680*/  MOV R0, R3 ;  /* 0x0000000300007202 */ /* 0x004fe20000000f00 */
[----:B-1----:R-:W-:Y:S01]  /*c690*/  IMAD.MOV.U32 R2, RZ, RZ, R15 ;  /* 0x000000ffff027224 */ /* 0x002fe200078e000f */
[----:B------:R-:W-:-:S04]  /*c6a0*/  MOV R3, 0x0 ;  /* 0x0000000000037802 */ /* 0x000fc80000000f00 */
[----:B------:R-:W-:Y:S05]  /*c6b0*/  RET.REL.NODEC R2 `(_ZN7cutlass13device_kernelINS_4fmha6kernel28FmhaKernelTmaWarpSpecializedINS1_10collective30FmhaMainloopTmaWarpSpecializedINS_6half_tEffN4cute5tupleIJNS7_1CILi128EEESA_NS9_ILi64EEEEEENS8_IJiNS9_ILi1EEENS8_IJiiEEEEEESF_SF_NS4_12CausalFusionEJEEENS4_15FmhaFwdEpilogueIS6_fNS8_IJSB_SB_SA_EEEEENS2_23IndividualTileSchedulerEJEEEEEvNT_6ParamsE) ;  /* 0xffffff3802507950 */ /* 0x000fea0003c3ffff */
.L_x_118:
[----:B------:R-:W-:-:S00]  /*c6c0*/  BRA `(.L_x_118) ;  /* 0xfffffffc00fc7947 */ /* 0x000fc0000383ffff */
[----:B------:R-:W-:-:S00]  /*c6d0*/  NOP ;  /* 0x0000000000007918 */ /* 0x000fc00000000000 */
        /* <DEDUP_REMOVED lines=10> */
.L_x_119:


//--------------------- .nv.global.init           --------------------------
	.section	.nv.global.init,"aw",@progbits
.nv.global.init:
	.type		$str$24,@object
	.size		$str$24,($str$25 - $str$24)
$str$24:
        /*0000*/ 	.byte	0x28, 0x61, 0x64, 0x64, 0x72, 0x65, 0x73, 0x73, 0x20, 0x26, 0x20, 0x6d, 0x61, 0x73, 0x6b, 0x29
        /*0010*/ 	.byte	0x20, 0x3d, 0x3d, 0x20, 0x30, 0x00
	.type		$str$25,@object
	.size		$str$25,(__unnamed_1 - $str$25)
$str$25:
        /*0016*/ 	.byte	0x2f, 0x74, 0x6d, 0x70, 0x2f, 0x63, 0x75, 0x74, 0x6c, 0x61, 0x73, 0x73, 0x5f, 0x73, 0x77, 0x65
        /*0026*/ 	.byte	0x65, 0x70, 0x5f, 0x73, 0x72, 0x63, 0x2f, 0x69, 0x6e, 0x63, 0x6c, 0x75, 0x64, 0x65, 0x2f, 0x63
        /*0036*/ 	.byte	0x75, 0x74, 0x65, 0x2f, 0x70, 0x6f, 0x69, 0x6e, 0x74, 0x65, 0x72, 0x5f, 0x66, 0x6c, 0x61, 0x67
        /*0046*/ 	.byte	0x67, 0x65, 0x64, 0x2e, 0x68, 0x70, 0x70, 0x00
	.type		__unnamed_1,@object
	.size		__unnamed_1,(.L_0 - __unnamed_1)
__unnamed_1:
        /*004e*/ 	.byte	0x61, 0x75, 0x74, 0x6f, 0x20, 0x63, 0x75, 0x74, 0x65, 0x3a, 0x3a, 0x61, 0x73, 0x5f, 0x70, 0x6f
        /* <DEDUP_REMOVED lines=27> */
        /*020e*/ 	.byte	0x3e, 0x3e, 0x3e, 0x3e, 0x3e, 0x5d, 0x00
.L_0:


//--------------------- .nv.shared._ZN7cutlass13device_kernelINS_4fmha6kernel28FmhaKernelTmaWarpSpecializedINS1_10collective30FmhaMainloopTmaWarpSpecializedINS_6half_tEffN4cute5tupleIJNS7_1CILi128EEESA_NS9_ILi64EEEEEENS8_IJiNS9_ILi1EEENS8_IJiiEEEEEESF_SF_NS4_12CausalFusionEJEEENS4_15FmhaFwdEpilogueIS6_fNS8_IJSB_SB_SA_EEEEENS2_23IndividualTileSchedulerEJEEEEEvNT_6ParamsE --------------------------
	.section	.nv.shared._ZN7cutlass13device_kernelINS_4fmha6kernel28FmhaKernelTmaWarpSpecializedINS1_10collective30FmhaMainloopTmaWarpSpecializedINS_6half_tEffN4cute5tupleIJNS7_1CILi128EEESA_NS9_ILi64EEEEEENS8_IJiNS9_ILi1EEENS8_IJiiEEEEEESF_SF_NS4_12CausalFusionEJEEENS4_15FmhaFwdEpilogueIS6_fNS8_IJSB_SB_SA_EEEEENS2_23IndividualTileSchedulerEJEEEEEvNT_6ParamsE,"aw",@nobits
	.sectionflags	@""
	.align	16
	.zero		1024


//--------------------- .nv.shared.reserved.0     --------------------------
	.section	.nv.shared.reserved.0,"aw",@nobits
	.weak		__nv_reservedSMEM_offset_0_alias
	.size		__nv_reservedSMEM_offset_0_alias, 0, 0
	.other		__nv_reservedSMEM_offset_0_alias,@"STO_CUDA_RESERVED_SHARED STV_DEFAULT"
__nv_reservedSMEM_offset_0_alias:
	.zero		0


//--------------------- .nv.global                --------------------------
	.section	.nv.global,"aw",@nobits
.nv.global:
	.type		_ZN39_INTERNAL_eb075d0e_4_k_cu_d6c7a7d2_39524cute1_E,@object
	.size		_ZN39_INTERNAL_eb075d0e_4_k_cu_d6c7a7d2_39524cute1_E,(_ZN39_INTERNAL_eb075d0e_4_k_cu_d6c7a7d2_39524cuda3std3__45__cpo6cbeginE - _ZN39_INTERNAL_eb075d0e_4_k_cu_d6c7a7d2_39524cute1_E)
_ZN39_INTERNAL_eb075d0e_4_k_cu_d6c7a7d2_39524cute1_E:
	.zero		1
	.type		_ZN39_INTERNAL_eb075d0e_4_k_cu_d6c7a7d2_39524cuda3std3__45__cpo6cbeginE,@object
	.size		_ZN39_INTERNAL_eb075d0e_4_k_cu_d6c7a7d2_39524cuda3std3__45__cpo6cbeginE,(_ZN39_INTERNAL_eb075d0e_4_k_cu_d6c7a7d2_39524cuda3std3__48in_placeE - _ZN39_INTERNAL_eb075d0e_4_k_cu_d6c7a7d2_39524cuda3std3__45__cpo6cbeginE)
_ZN39_INTERNAL_eb075d0e_4_k_cu_d6c7a7d2_39524cuda3std3__45__cpo6cbeginE:
	.zero		1
	.type		_ZN39_INTERNAL_eb075d0e_4_k_cu_d6c7a7d2_39524cuda3std3__48in_placeE,@object
	.size		_ZN39_INTERNAL_eb075d0e_4_k_cu_d6c7a7d2_39524cuda3std3__48in_placeE,(_ZN39_INTERNAL_eb075d0e_4_k_cu_d6c7a7d2_39524cuda3std6ranges3__45__cpo9iter_moveE - _ZN39_INTERNAL_eb075d0e_4_k_cu_d6c7a7d2_39524cuda3std3__48in_placeE)
_ZN39_INTERNAL_eb075d0e_4_k_cu_d6c7a7d2_39524cuda3std3__48in_placeE:
	.zero		1
	.type		_ZN39_INTERNAL_eb075d0e_4_k_cu_d6c7a7d2_39524cuda3std6ranges3__45__cpo9iter_moveE,@object
	.size		_ZN39_INTERNAL_eb075d0e_4_k_cu_d6c7a7d2_39524cuda3std6ranges3__45__cpo9iter_moveE,(_ZN39_INTERNAL_eb075d0e_4_k_cu_d6c7a7d2_39524cuda3std3__45__cpo5beginE - _ZN39_INTERNAL_eb075d0e_4_k_cu_d6c7a7d2_39524cuda3std6ranges3__45__cpo9iter_moveE)
_ZN39_INTERNAL_eb075d0e_4_k_cu_d6c7a7d2_39524cuda3std6ranges3__45__cpo9iter_moveE:
	.zero		1
	.type		_ZN39_INTERNAL_eb075d0e_4_k_cu_d6c7a7d2_39524cuda3std3__45__cpo5beginE,@object
	.size		_ZN39_INTERNAL_eb075d0e_4_k_cu_d6c7a7d2_39524cuda3std3__45__cpo5beginE,(_ZN39_INTERNAL_eb075d0e_4_k_cu_d6c7a7d2_39524cuda3std3__441_GLOBAL__N__eb075d0e_4_k_cu_d6c7a7d2_39526ignoreE - _ZN39_INTERNAL_eb075d0e_4_k_cu_d6c7a7d2_39524cuda3std3__45__cpo5beginE)
_ZN39_INTERNAL_eb075d0e_4_k_cu_d6c7a7d2_39524cuda3std3__45__cpo5beginE:
	.zero		1
	.type		_ZN39_INTERNAL_eb075d0e_4_k_cu_d6c7a7d2_39524cuda3std3__441_GLOBAL__N__eb075d0e_4_k_cu_d6c7a7d2_39526ignoreE,@object
	.size		_ZN39_INTERNAL_eb075d0e_4_k_cu_d6c7a7d2_39524cuda3std3__441_GLOBAL__N__eb075d0e_4_k_cu_d6c7a7d2_39526ignoreE,(_ZN39_INTERNAL_eb075d0e_4_k_cu_d6c7a7d2_39524cute7productE - _ZN39_INTERNAL_eb075d0e_4_k_cu_d6c7a7d2_39524cuda3std3__441_GLOBAL__N__eb075d0e_4_k_cu_d6c7a7d2_39526ignoreE)
_ZN39_INTERNAL_eb075d0e_4_k_cu_d6c7a7d2_39524cuda3std3__441_GLOBAL__N__eb075d0e_4_k_cu_d6c7a7d2_39526ignoreE:
	.zero		1
	.type		_ZN39_INTERNAL_eb075d0e_4_k_cu_d6c7a7d2_39524cute7productE,@object
	.size		_ZN39_INTERNAL_eb075d0e_4_k_cu_d6c7a7d2_39524cute7productE,(_ZN39_INTERNAL_eb075d0e_4_k_cu_d6c7a7d2_39524cuda3std3__45__cpo3endE - _ZN39_INTERNAL_eb075d0e_4_k_cu_d6c7a7d2_39524cute7productE)
_ZN39_INTERNAL_eb075d0e_4_k_cu_d6c7a7d2_39524cute7productE:
	.zero		1
	.type		_ZN39_INTERNAL_eb075d0e_4_k_cu_d6c7a7d2_39524cuda3std3__45__cpo3endE,@object
	.size		_ZN39_INTERNAL_eb075d0e_4_k_cu_d6c7a7d2_39524cuda3std3__45__cpo3endE,(_ZN39_INTERNAL_eb075d0e_4_k_cu_d6c7a7d2_39524cuda3std3__419piecewise_constructE - _ZN39_INTERNAL_eb075d0e_4_k_cu_d6c7a7d2_39524cuda3std3__45__cpo3endE)
_ZN39_INTERNAL_eb075d0e_4_k_cu_d6c7a7d2_39524cuda3std3__45__cpo3endE:
	.zero		1
	.type		_ZN39_INTERNAL_eb075d0e_4_k_cu_d6c7a7d2_39524cuda3std3__419piecewise_constructE,@object
	.size		_ZN39_INTERNAL_eb075d0e_4_k_cu_d6c7a7d2_39524cuda3std3__419piecewise_constructE,(_ZN39_INTERNAL_eb075d0e_4_k_cu_d6c7a7d2_39524cuda3std3__45__cpo4cendE - _ZN39_INTERNAL_eb075d0e_4_k_cu_d6c7a7d2_39524cuda3std3__419piecewise_constructE)
_ZN39_INTERNAL_eb075d0e_4_k_cu_d6c7a7d2_39524cuda3std3__419piecewise_constructE:
	.zero		1
	.type		_ZN39_INTERNAL_eb075d0e_4_k_cu_d6c7a7d2_39524cuda3std3__45__cpo4cendE,@object
	.size		_ZN39_INTERNAL_eb075d0e_4_k_cu_d6c7a7d2_39524cuda3std3__45__cpo4cendE,(_ZN39_INTERNAL_eb075d0e_4_k_cu_d6c7a7d2_39524cuda3std6ranges3__45__cpo4swapE - _ZN39_INTERNAL_eb075d0e_4_k_cu_d6c7a7d2_39524cuda3std3__45__cpo4cendE)
_ZN39_INTERNAL_eb075d0e_4_k_cu_d6c7a7d2_39524cuda3std3__45__cpo4cendE:
	.zero		1
	.type		_ZN39_INTERNAL_eb075d0e_4_k_cu_d6c7a7d2_39524cuda3std6ranges3__45__cpo4swapE,@object
	.size		_ZN39_INTERNAL_eb075d0e_4_k_cu_d6c7a7d2_39524cuda3std6ranges3__45__cpo4swapE,(.L_8 - _ZN39_INTERNAL_eb075d0e_4_k_cu_d6c7a7d2_39524cuda3std6ranges3__45__cpo4swapE)
_ZN39_INTERNAL_eb075d0e_4_k_cu_d6c7a7d2_39524cuda3std6ranges3__45__cpo4swapE:
	.zero		1
.L_8:


//--------------------- .nv.constant0._ZN7cutlass13device_kernelINS_4fmha6kernel28FmhaKernelTmaWarpSpecializedINS1_10collective30FmhaMainloopTmaWarpSpecializedINS_6half_tEffN4cute5tupleIJNS7_1CILi128EEESA_NS9_ILi64EEEEEENS8_IJiNS9_ILi1EEENS8_IJiiEEEEEESF_SF_NS4_12CausalFusionEJEEENS4_15FmhaFwdEpilogueIS6_fNS8_IJSB_SB_SA_EEEEENS2_23IndividualTileSchedulerEJEEEEEvNT_6ParamsE --------------------------
	.section	.nv.constant0._ZN7cutlass13device_kernelINS_4fmha6kernel28FmhaKernelTmaWarpSpecializedINS1_10collective30FmhaMainloopTmaWarpSpecializedINS_6half_tEffN4cute5tupleIJNS7_1CILi128EEESA_NS9_ILi64EEEEEENS8_IJiNS9_ILi1EEENS8_IJiiEEEEEESF_SF_NS4_12CausalFusionEJEEENS4_15FmhaFwdEpilogueIS6_fNS8_IJSB_SB_SA_EEEEENS2_23IndividualTileSchedulerEJEEEEEvNT_6ParamsE,"a",@progbits
	.sectionflags	@""
	.align	4
.nv.constant0._ZN7cutlass13device_kernelINS_4fmha6kernel28FmhaKernelTmaWarpSpecializedINS1_10collective30FmhaMainloopTmaWarpSpecializedINS_6half_tEffN4cute5tupleIJNS7_1CILi128EEESA_NS9_ILi64EEEEEENS8_IJiNS9_ILi1EEENS8_IJiiEEEEEESF_SF_NS4_12CausalFusionEJEEENS4_15FmhaFwdEpilogueIS6_fNS8_IJSB_SB_SA_EEEEENS2_23IndividualTileSchedulerEJEEEEEvNT_6ParamsE:
	.zero		2688


//--------------------- SYMBOLS --------------------------

	.type		.nv.reservedSmem.offset0,@object
	.size		.nv.reservedSmem.offset0,0x4
	.type		__assertfail,@function
